	.target	sm_100a

	.elftype	@"ET_EXEC"


//--------------------- .note.nv.tkinfo           --------------------------
	.section	.note.nv.tkinfo,"",@"SHT_NOTE"
	.sectionflags	@"SHF_NOTE_NV_TKINFO"
	.tkinfo
        /*0018*/ 	.word	0x00000002
        /*0030*/ 	.string	""
        /*0030*/ 	.string	"ptxas"
        /*0030*/ 	.string	"Cuda compilation tools, release 13.0, V13.0.88"
        /*0030*/ 	.string	"Build cuda_13.0.r13.0/compiler.36424714_0"
        /*0030*/ 	.string	"-arch sm_100a -m 64 "



//--------------------- .note.nv.cuinfo           --------------------------
	.section	.note.nv.cuinfo,"",@"SHT_NOTE"
	.sectionflags	@"SHF_NOTE_NV_CUINFO"
        /*0018*/ 	.short	0x0002
        /*001a*/ 	.short	0x0064
        /*001c*/ 	.short	0x0082
	.zero		2


//--------------------- .nv.info                  --------------------------
	.section	.nv.info,"",@"SHT_CUDA_INFO"
	.align	4


	//----- nvinfo : EIATTR_REGCOUNT
	.align		4
        /*0000*/ 	.byte	0x04, 0x2f
        /*0002*/ 	.short	(.L_19 - .L_18)
	.align		4
.L_18:
        /*0004*/ 	.word	index@(_ZN7cutlass13device_kernelINS_4gemm6kernel13GemmUniversalIN4cute5tupleIJiiiiEEENS1_10collective13CollectiveMmaINS1_35MainloopSm100TmaUmmaWarpSpecializedILi5ELi2ELi4ENS5_IJNS4_1CILi2EEENSA_ILi1EEESC_EEEEENS5_IJNSA_ILi128EEENSA_ILi64EEESG_EEENS_10bfloat16_tENS5_IJlSC_lEEESI_SJ_NS4_8TiledMMAINS4_8MMA_AtomIJNS4_26SM100_MMA_F16BF16_2x1SM_SSISI_SI_fLi128ELi64ELNS4_4UMMA5MajorE0ELSO_0ELNSN_7ScaleInE0ELSP_0EEEEEENS4_6LayoutINS5_IJSC_SC_SC_EEENS5_IJNSA_ILi0EEESU_SU_EEEEENS5_IJNS4_10UnderscoreESX_SX_EEEEENS4_18SM100_TMA_2SM_LOADENS4_14ComposedLayoutINS4_7SwizzleILi3ELi4ELi3EEENS4_18smem_ptr_flag_bitsILi16EEENSS_INS5_IJNSA_ILi8EEESG_EEENS5_IJSG_SC_EEEEEEEvNS4_8identityES10_S1A_vS1B_EENS_8epilogue10collective18CollectiveEpilogueINS1D_23Sm100TmaWarpSpecializedILi3ELi2ELi16ELb1ELb0EEEJNS5_IJSG_SG_SG_EEENS5_IJNSS_ISG_SC_EENSS_INS5_IJNSA_ILi16EEESB_EEENS5_IJSC_NSA_ILi32EEEEEEEEEEESI_SJ_SI_SJ_NS1D_6fusion15FusionCallbacksIS1H_NS1Q_17LinearCombinationISI_fSI_fLNS_15FloatRoundStyleE2EEES1I_S1P_JEEENS4_5SM1004TMEM4LOAD26SM100_TMEM_LOAD_32dp32b16xENS4_13SM90_TMA_LOADENS11_INS12_ILi1ELi4ELi3EEES15_NSS_INS5_IJS16_S1K_EEENS5_IJS1K_SC_EEEEEEENS4_39AutoVectorizingCopyWithAssumedAlignmentILi128EEENS4_14SM90_TMA_STOREES25_S27_S27_EEEvvEEEEvNT_6ParamsE)
        /*0008*/ 	.word	0x00000059


	//----- nvinfo : EIATTR_FRAME_SIZE
	.align		4
.L_19:
        /*000c*/ 	.byte	0x04, 0x11
        /*000e*/ 	.short	(.L_21 - .L_20)
	.align		4
.L_20:
        /*0010*/ 	.word	index@($__internal_2_$__cuda_sm10x_tcgen05_guardrail_trap_unallocated_columns_being_dealloced)
        /*0014*/ 	.word	0x00000000


	//----- nvinfo : EIATTR_FRAME_SIZE
	.align		4
.L_21:
        /*0018*/ 	.byte	0x04, 0x11
        /*001a*/ 	.short	(.L_23 - .L_22)
	.align		4
.L_22:
        /*001c*/ 	.word	index@($__internal_1_$__cuda_sm10x_tcgen05_guardrail_trap_phase_invalid_during_alloc)
        /*0020*/ 	.word	0x00000000


	//----- nvinfo : EIATTR_FRAME_SIZE
	.align		4
.L_23:
        /*0024*/ 	.byte	0x04, 0x11
        /*0026*/ 	.short	(.L_25 - .L_24)
	.align		4
.L_24:
        /*0028*/ 	.word	index@($__internal_0_$__cuda_sm10x_tcgen05_guardrail_trap_col_being_dealloced_not_returned_by_alloc)
        /*002c*/ 	.word	0x00000000


	//----- nvinfo : EIATTR_FRAME_SIZE
	.align		4
.L_25:
        /*0030*/ 	.byte	0x04, 0x11
        /*0032*/ 	.short	(.L_27 - .L_26)
	.align		4
.L_26:
        /*0034*/ 	.word	index@(_ZN7cutlass13device_kernelINS_4gemm6kernel13GemmUniversalIN4cute5tupleIJiiiiEEENS1_10collective13CollectiveMmaINS1_35MainloopSm100TmaUmmaWarpSpecializedILi5ELi2ELi4ENS5_IJNS4_1CILi2EEENSA_ILi1EEESC_EEEEENS5_IJNSA_ILi128EEENSA_ILi64EEESG_EEENS_10bfloat16_tENS5_IJlSC_lEEESI_SJ_NS4_8TiledMMAINS4_8MMA_AtomIJNS4_26SM100_MMA_F16BF16_2x1SM_SSISI_SI_fLi128ELi64ELNS4_4UMMA5MajorE0ELSO_0ELNSN_7ScaleInE0ELSP_0EEEEEENS4_6LayoutINS5_IJSC_SC_SC_EEENS5_IJNSA_ILi0EEESU_SU_EEEEENS5_IJNS4_10UnderscoreESX_SX_EEEEENS4_18SM100_TMA_2SM_LOADENS4_14ComposedLayoutINS4_7SwizzleILi3ELi4ELi3EEENS4_18smem_ptr_flag_bitsILi16EEENSS_INS5_IJNSA_ILi8EEESG_EEENS5_IJSG_SC_EEEEEEEvNS4_8identityES10_S1A_vS1B_EENS_8epilogue10collective18CollectiveEpilogueINS1D_23Sm100TmaWarpSpecializedILi3ELi2ELi16ELb1ELb0EEEJNS5_IJSG_SG_SG_EEENS5_IJNSS_ISG_SC_EENSS_INS5_IJNSA_ILi16EEESB_EEENS5_IJSC_NSA_ILi32EEEEEEEEEEESI_SJ_SI_SJ_NS1D_6fusion15FusionCallbacksIS1H_NS1Q_17LinearCombinationISI_fSI_fLNS_15FloatRoundStyleE2EEES1I_S1P_JEEENS4_5SM1004TMEM4LOAD26SM100_TMEM_LOAD_32dp32b16xENS4_13SM90_TMA_LOADENS11_INS12_ILi1ELi4ELi3EEES15_NSS_INS5_IJS16_S1K_EEENS5_IJS1K_SC_EEEEEEENS4_39AutoVectorizingCopyWithAssumedAlignmentILi128EEENS4_14SM90_TMA_STOREES25_S27_S27_EEEvvEEEEvNT_6ParamsE)
        /*0038*/ 	.word	0x00000000


	//----- nvinfo : EIATTR_MIN_STACK_SIZE
	.align		4
.L_27:
        /*003c*/ 	.byte	0x04, 0x12
        /*003e*/ 	.short	(.L_29 - .L_28)
	.align		4
.L_28:
        /*0040*/ 	.word	index@(_ZN7cutlass13device_kernelINS_4gemm6kernel13GemmUniversalIN4cute5tupleIJiiiiEEENS1_10collective13CollectiveMmaINS1_35MainloopSm100TmaUmmaWarpSpecializedILi5ELi2ELi4ENS5_IJNS4_1CILi2EEENSA_ILi1EEESC_EEEEENS5_IJNSA_ILi128EEENSA_ILi64EEESG_EEENS_10bfloat16_tENS5_IJlSC_lEEESI_SJ_NS4_8TiledMMAINS4_8MMA_AtomIJNS4_26SM100_MMA_F16BF16_2x1SM_SSISI_SI_fLi128ELi64ELNS4_4UMMA5MajorE0ELSO_0ELNSN_7ScaleInE0ELSP_0EEEEEENS4_6LayoutINS5_IJSC_SC_SC_EEENS5_IJNSA_ILi0EEESU_SU_EEEEENS5_IJNS4_10UnderscoreESX_SX_EEEEENS4_18SM100_TMA_2SM_LOADENS4_14ComposedLayoutINS4_7SwizzleILi3ELi4ELi3EEENS4_18smem_ptr_flag_bitsILi16EEENSS_INS5_IJNSA_ILi8EEESG_EEENS5_IJSG_SC_EEEEEEEvNS4_8identityES10_S1A_vS1B_EENS_8epilogue10collective18CollectiveEpilogueINS1D_23Sm100TmaWarpSpecializedILi3ELi2ELi16ELb1ELb0EEEJNS5_IJSG_SG_SG_EEENS5_IJNSS_ISG_SC_EENSS_INS5_IJNSA_ILi16EEESB_EEENS5_IJSC_NSA_ILi32EEEEEEEEEEESI_SJ_SI_SJ_NS1D_6fusion15FusionCallbacksIS1H_NS1Q_17LinearCombinationISI_fSI_fLNS_15FloatRoundStyleE2EEES1I_S1P_JEEENS4_5SM1004TMEM4LOAD26SM100_TMEM_LOAD_32dp32b16xENS4_13SM90_TMA_LOADENS11_INS12_ILi1ELi4ELi3EEES15_NSS_INS5_IJS16_S1K_EEENS5_IJS1K_SC_EEEEEEENS4_39AutoVectorizingCopyWithAssumedAlignmentILi128EEENS4_14SM90_TMA_STOREES25_S27_S27_EEEvvEEEEvNT_6ParamsE)
        /*0044*/ 	.word	0x00000000
.L_29:


//--------------------- .nv.compat                --------------------------
	.section	.nv.compat,"",@"SHT_CUDA_COMPAT_INFO"
	.align	4
        /*0000*/ 	.byte	0x02, 0x09, 0x01, 0x00, 0x02, 0x02, 0x02, 0x00, 0x02, 0x05, 0x05, 0x00, 0x03, 0x07, 0x01, 0x01
        /*0010*/ 	.byte	0x02, 0x03, 0x01, 0x00, 0x02, 0x06, 0x01, 0x00, 0x04, 0x0b, 0x08, 0x00, 0x09, 0x00, 0x00, 0x00
        /*0020*/ 	.byte	0x00, 0x00, 0x00, 0x00


//--------------------- .nv.info._ZN7cutlass13device_kernelINS_4gemm6kernel13GemmUniversalIN4cute5tupleIJiiiiEEENS1_10collective13CollectiveMmaINS1_35MainloopSm100TmaUmmaWarpSpecializedILi5ELi2ELi4ENS5_IJNS4_1CILi2EEENSA_ILi1EEESC_EEEEENS5_IJNSA_ILi128EEENSA_ILi64EEESG_EEENS_10bfloat16_tENS5_IJlSC_lEEESI_SJ_NS4_8TiledMMAINS4_8MMA_AtomIJNS4_26SM100_MMA_F16BF16_2x1SM_SSISI_SI_fLi128ELi64ELNS4_4UMMA5MajorE0ELSO_0ELNSN_7ScaleInE0ELSP_0EEEEEENS4_6LayoutINS5_IJSC_SC_SC_EEENS5_IJNSA_ILi0EEESU_SU_EEEEENS5_IJNS4_10UnderscoreESX_SX_EEEEENS4_18SM100_TMA_2SM_LOADENS4_14ComposedLayoutINS4_7SwizzleILi3ELi4ELi3EEENS4_18smem_ptr_flag_bitsILi16EEENSS_INS5_IJNSA_ILi8EEESG_EEENS5_IJSG_SC_EEEEEEEvNS4_8identityES10_S1A_vS1B_EENS_8epilogue10collective18CollectiveEpilogueINS1D_23Sm100TmaWarpSpecializedILi3ELi2ELi16ELb1ELb0EEEJNS5_IJSG_SG_SG_EEENS5_IJNSS_ISG_SC_EENSS_INS5_IJNSA_ILi16EEESB_EEENS5_IJSC_NSA_ILi32EEEEEEEEEEESI_SJ_SI_SJ_NS1D_6fusion15FusionCallbacksIS1H_NS1Q_17LinearCombinationISI_fSI_fLNS_15FloatRoundStyleE2EEES1I_S1P_JEEENS4_5SM1004TMEM4LOAD26SM100_TMEM_LOAD_32dp32b16xENS4_13SM90_TMA_LOADENS11_INS12_ILi1ELi4ELi3EEES15_NSS_INS5_IJS16_S1K_EEENS5_IJS1K_SC_EEEEEEENS4_39AutoVectorizingCopyWithAssumedAlignmentILi128EEENS4_14SM90_TMA_STOREES25_S27_S27_EEEvvEEEEvNT_6ParamsE --------------------------
	.section	.nv.info._ZN7cutlass13device_kernelINS_4gemm6kernel13GemmUniversalIN4cute5tupleIJiiiiEEENS1_10collective13CollectiveMmaINS1_35MainloopSm100TmaUmmaWarpSpecializedILi5ELi2ELi4ENS5_IJNS4_1CILi2EEENSA_ILi1EEESC_EEEEENS5_IJNSA_ILi128EEENSA_ILi64EEESG_EEENS_10bfloat16_tENS5_IJlSC_lEEESI_SJ_NS4_8TiledMMAINS4_8MMA_AtomIJNS4_26SM100_MMA_F16BF16_2x1SM_SSISI_SI_fLi128ELi64ELNS4_4UMMA5MajorE0ELSO_0ELNSN_7ScaleInE0ELSP_0EEEEEENS4_6LayoutINS5_IJSC_SC_SC_EEENS5_IJNSA_ILi0EEESU_SU_EEEEENS5_IJNS4_10UnderscoreESX_SX_EEEEENS4_18SM100_TMA_2SM_LOADENS4_14ComposedLayoutINS4_7SwizzleILi3ELi4ELi3EEENS4_18smem_ptr_flag_bitsILi16EEENSS_INS5_IJNSA_ILi8EEESG_EEENS5_IJSG_SC_EEEEEEEvNS4_8identityES10_S1A_vS1B_EENS_8epilogue10collective18CollectiveEpilogueINS1D_23Sm100TmaWarpSpecializedILi3ELi2ELi16ELb1ELb0EEEJNS5_IJSG_SG_SG_EEENS5_IJNSS_ISG_SC_EENSS_INS5_IJNSA_ILi16EEESB_EEENS5_IJSC_NSA_ILi32EEEEEEEEEEESI_SJ_SI_SJ_NS1D_6fusion15FusionCallbacksIS1H_NS1Q_17LinearCombinationISI_fSI_fLNS_15FloatRoundStyleE2EEES1I_S1P_JEEENS4_5SM1004TMEM4LOAD26SM100_TMEM_LOAD_32dp32b16xENS4_13SM90_TMA_LOADENS11_INS12_ILi1ELi4ELi3EEES15_NSS_INS5_IJS16_S1K_EEENS5_IJS1K_SC_EEEEEEENS4_39AutoVectorizingCopyWithAssumedAlignmentILi128EEENS4_14SM90_TMA_STOREES25_S27_S27_EEEvvEEEEvNT_6ParamsE,"",@"SHT_CUDA_INFO"
	.sectionflags	@""
	.align	4


	//----- nvinfo : EIATTR_CUDA_API_VERSION
	.align		4
        /*0000*/ 	.byte	0x04, 0x37
        /*0002*/ 	.short	(.L_31 - .L_30)
.L_30:
        /*0004*/ 	.word	0x00000082


	//----- nvinfo : EIATTR_KPARAM_INFO
	.align		4
.L_31:
        /*0008*/ 	.byte	0x04, 0x17
        /*000a*/ 	.short	(.L_33 - .L_32)
.L_32:
        /*000c*/ 	.word	0x00000000
        /*0010*/ 	.short	0x0000
        /*0012*/ 	.short	0x0000
        /*0014*/ 	.byte	0x00, 0xf0, 0x01, 0x20


	//----- nvinfo : EIATTR_AT_ENTRY_FRAGMENTS
	.align		4
.L_33:
        /*0018*/ 	.byte	0x04, 0x4f
        /*001a*/ 	.short	(.L_35 - .L_34)


	//   ....[0]....
.L_34:
        /*001c*/ 	.word	0x00000007


	//----- nvinfo : EIATTR_RESERVED_SMEM_USED
	.align		4
.L_35:
        /*0020*/ 	.byte	0x01, 0x41
	.zero		2


	//----- nvinfo : EIATTR_SPARSE_MMA_MASK
	.align		4
        /*0024*/ 	.byte	0x03, 0x50
        /*0026*/ 	.short	0x0000


	//----- nvinfo : EIATTR_TCGEN05_2CTA_USED
	.align		4
        /*0028*/ 	.byte	0x01, 0x52
	.zero		2


	//----- nvinfo : EIATTR_MAXREG_COUNT
	.align		4
        /*002c*/ 	.byte	0x03, 0x1b
        /*002e*/ 	.short	0x00ff


	//----- nvinfo : EIATTR_NUM_BARRIERS
	.align		4
        /*0030*/ 	.byte	0x02, 0x4c
        /*0032*/ 	.byte	0x07
	.zero		1


	//----- nvinfo : EIATTR_EXTERNS
	.align		4
        /*0034*/ 	.byte	0x04, 0x0f
        /*0036*/ 	.short	(.L_37 - .L_36)


	//   ....[0]....
	.align		4
.L_36:
        /*0038*/ 	.word	index@(__assertfail)


	//----- nvinfo : EIATTR_MERCURY_ISA_VERSION
	.align		4
.L_37:
        /*003c*/ 	.byte	0x03, 0x5f
        /*003e*/ 	.short	0x0101


	//----- nvinfo : EIATTR_INT_WARP_WIDE_INSTR_OFFSETS
	.align		4
        /*0040*/ 	.byte	0x04, 0x31
        /*0042*/ 	.short	(.L_39 - .L_38)


	//   ....[0]....
.L_38:
        /*0044*/ 	.word	0x00000d10


	//   ....[1]....
        /*0048*/ 	.word	0x00000db0


	//   ....[2]....
        /*004c*/ 	.word	0x00002120


	//   ....[3]....
        /*0050*/ 	.word	0x00004090


	//   ....[4]....
        /*0054*/ 	.word	0x000040b0


	//   ....[5]....
        /*0058*/ 	.word	0x000040e0


	//   ....[6]....
        /*005c*/ 	.word	0x000049f0


	//   ....[7]....
        /*0060*/ 	.word	0x00004a60


	//   ....[8]....
        /*0064*/ 	.word	0x00004b70


	//   ....[9]....
        /*0068*/ 	.word	0x00004d40


	//   ....[10]....
        /*006c*/ 	.word	0x00004df0


	//   ....[11]....
        /*0070*/ 	.word	0x00004f10


	//----- nvinfo : EIATTR_COOP_GROUP_MASK_REGIDS
	.align		4
.L_39:
        /*0074*/ 	.byte	0x04, 0x29
        /*0076*/ 	.short	(.L_41 - .L_40)


	//   ....[0]....
.L_40:
        /*0078*/ 	.word	0xffffffff


	//   ....[1]....
        /*007c*/ 	.word	0xffffffff


	//   ....[2]....
        /*0080*/ 	.word	0xffffffff


	//   ....[3]....
        /*0084*/ 	.word	0xffffffff


	//   ....[4]....
        /*0088*/ 	.word	0xffffffff


	//   ....[5]....
        /*008c*/ 	.word	0xffffffff


	//   ....[6]....
        /*0090*/ 	.word	0xffffffff


	//   ....[7]....
        /*0094*/ 	.word	0xffffffff


	//   ....[8]....
        /*0098*/ 	.word	0xffffffff


	//   ....[9]....
        /*009c*/ 	.word	0xffffffff


	//   ....[10]....
        /*00a0*/ 	.word	0xffffffff


	//   ....[11]....
        /*00a4*/ 	.word	0xffffffff


	//   ....[12]....
        /*00a8*/ 	.word	0xffffffff


	//   ....[13]....
        /*00ac*/ 	.word	0xffffffff


	//----- nvinfo : EIATTR_COOP_GROUP_INSTR_OFFSETS
	.align		4
.L_41:
        /*00b0*/ 	.byte	0x04, 0x28
        /*00b2*/ 	.short	(.L_43 - .L_42)


	//   ....[0]....
.L_42:
        /*00b4*/ 	.word	0x000000c0


	//   ....[1]....
        /*00b8*/ 	.word	0x00000500


	//   ....[2]....
        /*00bc*/ 	.word	0x000006a0


	//   ....[3]....
        /*00c0*/ 	.word	0x00000810


	//   ....[4]....
        /*00c4*/ 	.word	0x00000900


	//   ....[5]....
        /*00c8*/ 	.word	0x00000a60


	//   ....[6]....
        /*00cc*/ 	.word	0x00000bf0


	//   ....[7]....
        /*00d0*/ 	.word	0x00000e30


	//   ....[8]....
        /*00d4*/ 	.word	0x00002000


	//   ....[9]....
        /*00d8*/ 	.word	0x00002e70


	//   ....[10]....
        /*00dc*/ 	.word	0x00003340


	//   ....[11]....
        /*00e0*/ 	.word	0x00003370


	//   ....[12]....
        /*00e4*/ 	.word	0x00003f90


	//   ....[13]....
        /*00e8*/ 	.word	0x000041a0


	//----- nvinfo : EIATTR_VRC_CTA_INIT_COUNT
	.align		4
.L_43:
        /*00ec*/ 	.byte	0x02, 0x4a
        /*00ee*/ 	.byte	0x80
	.zero		1


	//----- nvinfo : EIATTR_SYSCALL_OFFSETS
	.align		4
        /*00f0*/ 	.byte	0x04, 0x46
        /*00f2*/ 	.short	(.L_45 - .L_44)


	//   ....[0]....
.L_44:
        /*00f4*/ 	.word	0x00005aa0


	//   ....[1]....
        /*00f8*/ 	.word	0x00005b90


	//   ....[2]....
        /*00fc*/ 	.word	0x00006350


	//   ....[3]....
        /*0100*/ 	.word	0x00006cd0


	//----- nvinfo : EIATTR_MBARRIER_INSTR_OFFSETS
	.align		4
.L_45:
        /*0104*/ 	.byte	0x04, 0x39
        /*0106*/ 	.short	(.L_47 - .L_46)


	//   ....[0]....
.L_46:
        /*0108*/ 	.word	0x000005f0
        /*010c*/ 	.word	0x000000ff
        /*0110*/ 	.word	0x00000000
        /*0114*/ 	.short	0x0100
        /*0116*/ 	.byte	0x08
	.zero		1


	//   ....[1]....
        /*0118*/ 	.word	0x00000600
        /*011c*/ 	.word	0x000000ff
        /*0120*/ 	.word	0x00000028
        /*0124*/ 	.short	0x0100
        /*0126*/ 	.byte	0x08
	.zero		1


	//   ....[2]....
        /*0128*/ 	.word	0x00000610
        /*012c*/ 	.word	0x000000ff
        /*0130*/ 	.word	0x00000008
        /*0134*/ 	.short	0x0100
        /*0136*/ 	.byte	0x08
	.zero		1


	//   ....[3]....
        /*0138*/ 	.word	0x00000620
        /*013c*/ 	.word	0x000000ff
        /*0140*/ 	.word	0x00000030
        /*0144*/ 	.short	0x0100
        /*0146*/ 	.byte	0x08
	.zero		1


	//   ....[4]....
        /*0148*/ 	.word	0x00000630
        /*014c*/ 	.word	0x000000ff
        /*0150*/ 	.word	0x00000010
        /*0154*/ 	.short	0x0100
        /*0156*/ 	.byte	0x08
	.zero		1


	//   ....[5]....
        /*0158*/ 	.word	0x00000640
        /*015c*/ 	.word	0x000000ff
        /*0160*/ 	.word	0x00000038
        /*0164*/ 	.short	0x0100
        /*0166*/ 	.byte	0x08
	.zero		1


	//   ....[6]....
        /*0168*/ 	.word	0x00000650
        /*016c*/ 	.word	0x000000ff
        /*0170*/ 	.word	0x00000018
        /*0174*/ 	.short	0x0100
        /*0176*/ 	.byte	0x08
	.zero		1


	//   ....[7]....
        /*0178*/ 	.word	0x00000660
        /*017c*/ 	.word	0x000000ff
        /*0180*/ 	.word	0x00000040
        /*0184*/ 	.short	0x0100
        /*0186*/ 	.byte	0x08
	.zero		1


	//   ....[8]....
        /*0188*/ 	.word	0x00000670
        /*018c*/ 	.word	0x000000ff
        /*0190*/ 	.word	0x00000020
        /*0194*/ 	.short	0x0100
        /*0196*/ 	.byte	0x08
	.zero		1


	//   ....[9]....
        /*0198*/ 	.word	0x00000680
        /*019c*/ 	.word	0x000000ff
        /*01a0*/ 	.word	0x00000048
        /*01a4*/ 	.short	0x0100
        /*01a6*/ 	.byte	0x08
	.zero		1


	//   ....[10]....
        /*01a8*/ 	.word	0x000007a0
        /*01ac*/ 	.word	0x000000ff
        /*01b0*/ 	.word	0x00000050
        /*01b4*/ 	.short	0x0100
        /*01b6*/ 	.byte	0x09
	.zero		1


	//   ....[11]....
        /*01b8*/ 	.word	0x000007b0
        /*01bc*/ 	.word	0x000000ff
        /*01c0*/ 	.word	0x00000068
        /*01c4*/ 	.short	0x0100
        /*01c6*/ 	.byte	0x09
	.zero		1


	//   ....[12]....
        /*01c8*/ 	.word	0x000007c0
        /*01cc*/ 	.word	0x000000ff
        /*01d0*/ 	.word	0x00000058
        /*01d4*/ 	.short	0x0100
        /*01d6*/ 	.byte	0x09
	.zero		1


	//   ....[13]....
        /*01d8*/ 	.word	0x000007d0
        /*01dc*/ 	.word	0x000000ff
        /*01e0*/ 	.word	0x00000070
        /*01e4*/ 	.short	0x0100
        /*01e6*/ 	.byte	0x09
	.zero		1


	//   ....[14]....
        /*01e8*/ 	.word	0x000007e0
        /*01ec*/ 	.word	0x000000ff
        /*01f0*/ 	.word	0x00000060
        /*01f4*/ 	.short	0x0100
        /*01f6*/ 	.byte	0x09
	.zero		1


	//   ....[15]....
        /*01f8*/ 	.word	0x000007f0
        /*01fc*/ 	.word	0x000000ff
        /*0200*/ 	.word	0x00000078
        /*0204*/ 	.short	0x0100
        /*0206*/ 	.byte	0x09
	.zero		1


	//   ....[16]....
        /*0208*/ 	.word	0x000008d0
        /*020c*/ 	.word	0x000000ff
        /*0210*/ 	.word	0x00000080
        /*0214*/ 	.short	0x0100
        /*0216*/ 	.byte	0x08
	.zero		1


	//   ....[17]....
        /*0218*/ 	.word	0x000008e0
        /*021c*/ 	.word	0x000000ff
        /*0220*/ 	.word	0x00000088
        /*0224*/ 	.short	0x0100
        /*0226*/ 	.byte	0x08
	.zero		1


	//   ....[18]....
        /*0228*/ 	.word	0x00000a10
        /*022c*/ 	.word	0x000000ff
        /*0230*/ 	.word	0x00000090
        /*0234*/ 	.short	0x0100
        /*0236*/ 	.byte	0x08
	.zero		1


	//   ....[19]....
        /*0238*/ 	.word	0x00000a20
        /*023c*/ 	.word	0x000000ff
        /*0240*/ 	.word	0x000000a0
        /*0244*/ 	.short	0x0100
        /*0246*/ 	.byte	0x08
	.zero		1


	//   ....[20]....
        /*0248*/ 	.word	0x00000a30
        /*024c*/ 	.word	0x000000ff
        /*0250*/ 	.word	0x00000098
        /*0254*/ 	.short	0x0100
        /*0256*/ 	.byte	0x08
	.zero		1


	//   ....[21]....
        /*0258*/ 	.word	0x00000a40
        /*025c*/ 	.word	0x000000ff
        /*0260*/ 	.word	0x000000a8
        /*0264*/ 	.short	0x0100
        /*0266*/ 	.byte	0x08
	.zero		1


	//   ....[22]....
        /*0268*/ 	.word	0x00000b60
        /*026c*/ 	.word	0x000000ff
        /*0270*/ 	.word	0x000000b0
        /*0274*/ 	.short	0x0100
        /*0276*/ 	.byte	0x09
	.zero		1


	//   ....[23]....
        /*0278*/ 	.word	0x00000b70
        /*027c*/ 	.word	0x000000ff
        /*0280*/ 	.word	0x000000d0
        /*0284*/ 	.short	0x0100
        /*0286*/ 	.byte	0x09
	.zero		1


	//   ....[24]....
        /*0288*/ 	.word	0x00000b80
        /*028c*/ 	.word	0x000000ff
        /*0290*/ 	.word	0x000000b8
        /*0294*/ 	.short	0x0100
        /*0296*/ 	.byte	0x09
	.zero		1


	//   ....[25]....
        /*0298*/ 	.word	0x00000b90
        /*029c*/ 	.word	0x000000ff
        /*02a0*/ 	.word	0x000000d8
        /*02a4*/ 	.short	0x0100
        /*02a6*/ 	.byte	0x09
	.zero		1


	//   ....[26]....
        /*02a8*/ 	.word	0x00000ba0
        /*02ac*/ 	.word	0x000000ff
        /*02b0*/ 	.word	0x000000c0
        /*02b4*/ 	.short	0x0100
        /*02b6*/ 	.byte	0x09
	.zero		1


	//   ....[27]....
        /*02b8*/ 	.word	0x00000bb0
        /*02bc*/ 	.word	0x000000ff
        /*02c0*/ 	.word	0x000000e0
        /*02c4*/ 	.short	0x0100
        /*02c6*/ 	.byte	0x09
	.zero		1


	//   ....[28]....
        /*02c8*/ 	.word	0x00000bc0
        /*02cc*/ 	.word	0x000000ff
        /*02d0*/ 	.word	0x000000c8
        /*02d4*/ 	.short	0x0100
        /*02d6*/ 	.byte	0x09
	.zero		1


	//   ....[29]....
        /*02d8*/ 	.word	0x00000bd0
        /*02dc*/ 	.word	0x000000ff
        /*02e0*/ 	.word	0x000000e8
        /*02e4*/ 	.short	0x0100
        /*02e6*/ 	.byte	0x09
	.zero		1


	//   ....[30]....
        /*02e8*/ 	.word	0x00000cc0
        /*02ec*/ 	.word	0x000000ff
        /*02f0*/ 	.word	0x000000f0
        /*02f4*/ 	.short	0x0100
        /*02f6*/ 	.byte	0x08
	.zero		1


	//   ....[31]....
        /*02f8*/ 	.word	0x00000cd0
        /*02fc*/ 	.word	0x000000ff
        /*0300*/ 	.word	0x00000100
        /*0304*/ 	.short	0x0100
        /*0306*/ 	.byte	0x08
	.zero		1


	//   ....[32]....
        /*0308*/ 	.word	0x00000ce0
        /*030c*/ 	.word	0x000000ff
        /*0310*/ 	.word	0x000000f8
        /*0314*/ 	.short	0x0100
        /*0316*/ 	.byte	0x08
	.zero		1


	//   ....[33]....
        /*0318*/ 	.word	0x00000cf0
        /*031c*/ 	.word	0x000000ff
        /*0320*/ 	.word	0x00000108
        /*0324*/ 	.short	0x0100
        /*0326*/ 	.byte	0x08
	.zero		1


	//   ....[34]....
        /*0328*/ 	.word	0x00000de0
        /*032c*/ 	.word	0x000000ff
        /*0330*/ 	.word	0x00000110
        /*0334*/ 	.short	0x0100
        /*0336*/ 	.byte	0x07
	.zero		1


	//   ....[35]....
        /*0338*/ 	.word	0x00001800
        /*033c*/ 	.word	0x00000003
        /*0340*/ 	.word	0x00000100
        /*0344*/ 	.short	0x010a
        /*0346*/ 	.byte	0xff
	.zero		1


	//   ....[36]....
        /*0348*/ 	.word	0x00001830
        /*034c*/ 	.word	0x00000003
        /*0350*/ 	.word	0x000000f0
        /*0354*/ 	.short	0x0101
        /*0356*/ 	.byte	0xff
	.zero		1


	//   ....[37]....
        /*0358*/ 	.word	0x00001930
        /*035c*/ 	.word	0x000000ff
        /*0360*/ 	.word	0x00000028
        /*0364*/ 	.short	0x010a
        /*0366*/ 	.byte	0x08
	.zero		1


	//   ....[38]....
        /*0368*/ 	.word	0x00001a00
        /*036c*/ 	.word	0x000000ff
        /*0370*/ 	.word	0x00000028
        /*0374*/ 	.short	0x010a
        /*0376*/ 	.byte	0x21
	.zero		1


	//   ....[39]....
        /*0378*/ 	.word	0x00001bb0
        /*037c*/ 	.word	0x000000ff
        /*0380*/ 	.word	0x00000028
        /*0384*/ 	.short	0x010a
        /*0386*/ 	.byte	0x08
	.zero		1


	//   ....[40]....
        /*0388*/ 	.word	0x00001cb0
        /*038c*/ 	.word	0x000000ff
        /*0390*/ 	.word	0x00000088
        /*0394*/ 	.short	0x0101
        /*0396*/ 	.byte	0x06
	.zero		1


	//   ....[41]....
        /*0398*/ 	.word	0x00001cd0
        /*039c*/ 	.word	0x000000ff
        /*03a0*/ 	.word	0x00000028
        /*03a4*/ 	.short	0x010a
        /*03a6*/ 	.byte	0x08
	.zero		1


	//   ....[42]....
        /*03a8*/ 	.word	0x00001d50
        /*03ac*/ 	.word	0x000000ff
        /*03b0*/ 	.word	0x00000028
        /*03b4*/ 	.short	0x010a
        /*03b6*/ 	.byte	0x11
	.zero		1


	//   ....[43]....
        /*03b8*/ 	.word	0x00001ee0
        /*03bc*/ 	.word	0x000000ff
        /*03c0*/ 	.word	0x00000028
        /*03c4*/ 	.short	0x010a
        /*03c6*/ 	.byte	0x08
	.zero		1


	//   ....[44]....
        /*03c8*/ 	.word	0x00002030
        /*03cc*/ 	.word	0x00000002
        /*03d0*/ 	.word	0x00000090
        /*03d4*/ 	.short	0x010a
        /*03d6*/ 	.byte	0xff
	.zero		1


	//   ....[45]....
        /*03d8*/ 	.word	0x000020f0
        /*03dc*/ 	.word	0x00000002
        /*03e0*/ 	.word	0x00000000
        /*03e4*/ 	.short	0x0101
        /*03e6*/ 	.byte	0xff
	.zero		1


	//   ....[46]....
        /*03e8*/ 	.word	0x00002650
        /*03ec*/ 	.word	0x000000ff
        /*03f0*/ 	.word	0x00000000
        /*03f4*/ 	.short	0x010a
        /*03f6*/ 	.byte	0x04
	.zero		1


	//   ....[47]....
        /*03f8*/ 	.word	0x000026e0
        /*03fc*/ 	.word	0x000000ff
        /*0400*/ 	.word	0x00000000
        /*0404*/ 	.short	0x010a
        /*0406*/ 	.byte	0x04
	.zero		1


	//   ....[48]....
        /*0408*/ 	.word	0x00002770
        /*040c*/ 	.word	0x000000ff
        /*0410*/ 	.word	0x00000000
        /*0414*/ 	.short	0x010a
        /*0416*/ 	.byte	0x04
	.zero		1


	//   ....[49]....
        /*0418*/ 	.word	0x00002800
        /*041c*/ 	.word	0x000000ff
        /*0420*/ 	.word	0x00000000
        /*0424*/ 	.short	0x010a
        /*0426*/ 	.byte	0x04
	.zero		1


	//   ....[50]....
        /*0428*/ 	.word	0x000028a0
        /*042c*/ 	.word	0x00000000
        /*0430*/ 	.word	0x00000000
        /*0434*/ 	.short	0x010a
        /*0436*/ 	.byte	0xff
	.zero		1


	//   ....[51]....
        /*0438*/ 	.word	0x000029d0
        /*043c*/ 	.word	0x00000000
        /*0440*/ 	.word	0x000000f0
        /*0444*/ 	.short	0x010a
        /*0446*/ 	.byte	0xff
	.zero		1


	//   ....[52]....
        /*0448*/ 	.word	0x00002a40
        /*044c*/ 	.word	0x00000004
        /*0450*/ 	.word	0x00000000
        /*0454*/ 	.short	0x0101
        /*0456*/ 	.byte	0xff
	.zero		1


	//   ....[53]....
        /*0458*/ 	.word	0x00002a60
        /*045c*/ 	.word	0x000000ff
        /*0460*/ 	.word	0x000000a0
        /*0464*/ 	.short	0x010a
        /*0466*/ 	.byte	0x05
	.zero		1


	//   ....[54]....
        /*0468*/ 	.word	0x00002b80
        /*046c*/ 	.word	0x00000000
        /*0470*/ 	.word	0x00000090
        /*0474*/ 	.short	0x010a
        /*0476*/ 	.byte	0xff
	.zero		1


	//   ....[55]....
        /*0478*/ 	.word	0x00002c80
        /*047c*/ 	.word	0x00000000
        /*0480*/ 	.word	0x00000000
        /*0484*/ 	.short	0x0101
        /*0486*/ 	.byte	0xff
	.zero		1


	//   ....[56]....
        /*0488*/ 	.word	0x00002d10
        /*048c*/ 	.word	0x000000ff
        /*0490*/ 	.word	0x000000a0
        /*0494*/ 	.short	0x0106
        /*0496*/ 	.byte	0x05
	.zero		1


	//   ....[57]....
        /*0498*/ 	.word	0x00002d30
        /*049c*/ 	.word	0x000000ff
        /*04a0*/ 	.word	0x000000a0
        /*04a4*/ 	.short	0x010a
        /*04a6*/ 	.byte	0x05
	.zero		1


	//   ....[58]....
        /*04a8*/ 	.word	0x00002dc0
        /*04ac*/ 	.word	0x000000ff
        /*04b0*/ 	.word	0x000000a0
        /*04b4*/ 	.short	0x0106
        /*04b6*/ 	.byte	0x04
	.zero		1


	//   ....[59]....
        /*04b8*/ 	.word	0x00002e00
        /*04bc*/ 	.word	0x00000000
        /*04c0*/ 	.word	0x000000a0
        /*04c4*/ 	.short	0x010a
        /*04c6*/ 	.byte	0xff
	.zero		1


	//   ....[60]....
        /*04c8*/ 	.word	0x00003040
        /*04cc*/ 	.word	0x000000ff
        /*04d0*/ 	.word	0x00000008
        /*04d4*/ 	.short	0x010a
        /*04d6*/ 	.byte	0x06
	.zero		1


	//   ....[61]....
        /*04d8*/ 	.word	0x00003060
        /*04dc*/ 	.word	0x000000ff
        /*04e0*/ 	.word	0x00000008
        /*04e4*/ 	.short	0x010a
        /*04e6*/ 	.byte	0x06
	.zero		1


	//   ....[62]....
        /*04e8*/ 	.word	0x000031f0
        /*04ec*/ 	.word	0x000000ff
        /*04f0*/ 	.word	0x00000008
        /*04f4*/ 	.short	0x010a
        /*04f6*/ 	.byte	0x06
	.zero		1


	//   ....[63]....
        /*04f8*/ 	.word	0x00003210
        /*04fc*/ 	.word	0x000000ff
        /*0500*/ 	.word	0x00000008
        /*0504*/ 	.short	0x010a
        /*0506*/ 	.byte	0x06
	.zero		1


	//   ....[64]....
        /*0508*/ 	.word	0x000032d0
        /*050c*/ 	.word	0x000000ff
        /*0510*/ 	.word	0x00000000
        /*0514*/ 	.short	0x0101
        /*0516*/ 	.byte	0x07
	.zero		1


	//   ....[65]....
        /*0518*/ 	.word	0x00003610
        /*051c*/ 	.word	0x00000000
        /*0520*/ 	.word	0x00000090
        /*0524*/ 	.short	0x010a
        /*0526*/ 	.byte	0xff
	.zero		1


	//   ....[66]....
        /*0528*/ 	.word	0x000036d0
        /*052c*/ 	.word	0x00000000
        /*0530*/ 	.word	0x00000000
        /*0534*/ 	.short	0x0101
        /*0536*/ 	.byte	0xff
	.zero		1


	//   ....[67]....
        /*0538*/ 	.word	0x00003790
        /*053c*/ 	.word	0x000000ff
        /*0540*/ 	.word	0x00000000
        /*0544*/ 	.short	0x010a
        /*0546*/ 	.byte	0x08
	.zero		1


	//   ....[68]....
        /*0548*/ 	.word	0x000037a0
        /*054c*/ 	.word	0x000000ff
        /*0550*/ 	.word	0x000000d0
        /*0554*/ 	.short	0x010a
        /*0556*/ 	.byte	0x09
	.zero		1


	//   ....[69]....
        /*0558*/ 	.word	0x00003850
        /*055c*/ 	.word	0x000000ff
        /*0560*/ 	.word	0x00000000
        /*0564*/ 	.short	0x010a
        /*0566*/ 	.byte	0x08
	.zero		1


	//   ....[70]....
        /*0568*/ 	.word	0x00003980
        /*056c*/ 	.word	0x000000ff
        /*0570*/ 	.word	0x00000000
        /*0574*/ 	.short	0x010a
        /*0576*/ 	.byte	0x1e
	.zero		1


	//   ....[71]....
        /*0578*/ 	.word	0x00003c80
        /*057c*/ 	.word	0x000000ff
        /*0580*/ 	.word	0x00000000
        /*0584*/ 	.short	0x010a
        /*0586*/ 	.byte	0x08
	.zero		1


	//   ....[72]....
        /*0588*/ 	.word	0x00003d10
        /*058c*/ 	.word	0x000000ff
        /*0590*/ 	.word	0x00000000
        /*0594*/ 	.short	0x010a
        /*0596*/ 	.byte	0x08
	.zero		1


	//   ....[73]....
        /*0598*/ 	.word	0x00003da0
        /*059c*/ 	.word	0x000000ff
        /*05a0*/ 	.word	0x00000000
        /*05a4*/ 	.short	0x010a
        /*05a6*/ 	.byte	0x08
	.zero		1


	//   ....[74]....
        /*05a8*/ 	.word	0x00003e40
        /*05ac*/ 	.word	0x00000000
        /*05b0*/ 	.word	0x00000000
        /*05b4*/ 	.short	0x010a
        /*05b6*/ 	.byte	0xff
	.zero		1


	//   ....[75]....
        /*05b8*/ 	.word	0x00003e80
        /*05bc*/ 	.word	0x00000000
        /*05c0*/ 	.word	0x00000000
        /*05c4*/ 	.short	0x010a
        /*05c6*/ 	.byte	0xff
	.zero		1


	//   ....[76]....
        /*05c8*/ 	.word	0x00003ef0
        /*05cc*/ 	.word	0x000000ff
        /*05d0*/ 	.word	0x00000000
        /*05d4*/ 	.short	0x0101
        /*05d6*/ 	.byte	0x05
	.zero		1


	//   ....[77]....
        /*05d8*/ 	.word	0x00003f30
        /*05dc*/ 	.word	0x000000ff
        /*05e0*/ 	.word	0x00000110
        /*05e4*/ 	.short	0x010a
        /*05e6*/ 	.byte	0x07
	.zero		1


	//   ....[78]....
        /*05e8*/ 	.word	0x00003f80
        /*05ec*/ 	.word	0x000000ff
        /*05f0*/ 	.word	0x00000000
        /*05f4*/ 	.short	0x0101
        /*05f6*/ 	.byte	0x05
	.zero		1


	//   ....[79]....
        /*05f8*/ 	.word	0x00004390
        /*05fc*/ 	.word	0x00000000
        /*0600*/ 	.word	0x00000090
        /*0604*/ 	.short	0x010a
        /*0606*/ 	.byte	0xff
	.zero		1


	//   ....[80]....
        /*0608*/ 	.word	0x00004450
        /*060c*/ 	.word	0x00000000
        /*0610*/ 	.word	0x00000000
        /*0614*/ 	.short	0x0101
        /*0616*/ 	.byte	0xff
	.zero		1


	//   ....[81]....
        /*0618*/ 	.word	0x00004770
        /*061c*/ 	.word	0x000000ff
        /*0620*/ 	.word	0x00000088
        /*0624*/ 	.short	0x010a
        /*0626*/ 	.byte	0x07
	.zero		1


	//   ....[82]....
        /*0628*/ 	.word	0x00004990
        /*062c*/ 	.word	0x000000ff
        /*0630*/ 	.word	0x00000068
        /*0634*/ 	.short	0x010a
        /*0636*/ 	.byte	0x0f
	.zero		1


	//   ....[83]....
        /*0638*/ 	.word	0x00004c40
        /*063c*/ 	.word	0x000000ff
        /*0640*/ 	.word	0x00000050
        /*0644*/ 	.short	0x010b
        /*0646*/ 	.byte	0x0f
	.zero		1


	//   ....[84]....
        /*0648*/ 	.word	0x00004cc0
        /*064c*/ 	.word	0x000000ff
        /*0650*/ 	.word	0x00000000
        /*0654*/ 	.short	0x0101
        /*0656*/ 	.byte	0x10
	.zero		1


	//   ....[85]....
        /*0658*/ 	.word	0x00004d00
        /*065c*/ 	.word	0x000000ff
        /*0660*/ 	.word	0x00000068
        /*0664*/ 	.short	0x010a
        /*0666*/ 	.byte	0x0d
	.zero		1


	//   ....[86]....
        /*0668*/ 	.word	0x00004f40
        /*066c*/ 	.word	0x000000ff
        /*0670*/ 	.word	0x00000050
        /*0674*/ 	.short	0x010b
        /*0676*/ 	.byte	0x0d
	.zero		1


	//   ....[87]....
        /*0678*/ 	.word	0x00004fb0
        /*067c*/ 	.word	0x000000ff
        /*0680*/ 	.word	0x00000000
        /*0684*/ 	.short	0x0101
        /*0686*/ 	.byte	0x0f
	.zero		1


	//   ....[88]....
        /*0688*/ 	.word	0x00005000
        /*068c*/ 	.word	0x000000ff
        /*0690*/ 	.word	0x00000000
        /*0694*/ 	.short	0x010a
        /*0696*/ 	.byte	0x04
	.zero		1


	//   ....[89]....
        /*0698*/ 	.word	0x00005090
        /*069c*/ 	.word	0x000000ff
        /*06a0*/ 	.word	0x00000000
        /*06a4*/ 	.short	0x010a
        /*06a6*/ 	.byte	0x04
	.zero		1


	//   ....[90]....
        /*06a8*/ 	.word	0x00005130
        /*06ac*/ 	.word	0x00000000
        /*06b0*/ 	.word	0x00000000
        /*06b4*/ 	.short	0x010a
        /*06b6*/ 	.byte	0xff
	.zero		1


	//   ....[91]....
        /*06b8*/ 	.word	0x00005470
        /*06bc*/ 	.word	0x00000000
        /*06c0*/ 	.word	0x00000090
        /*06c4*/ 	.short	0x010a
        /*06c6*/ 	.byte	0xff
	.zero		1


	//   ....[92]....
        /*06c8*/ 	.word	0x00005580
        /*06cc*/ 	.word	0x00000000
        /*06d0*/ 	.word	0x00000000
        /*06d4*/ 	.short	0x0101
        /*06d6*/ 	.byte	0xff
	.zero		1


	//   ....[93]....
        /*06d8*/ 	.word	0x00005fd0
        /*06dc*/ 	.word	0x00000000
        /*06e0*/ 	.word	0x00000050
        /*06e4*/ 	.short	0x010a
        /*06e6*/ 	.byte	0xff
	.zero		1


	//   ....[94]....
        /*06e8*/ 	.word	0x00006010
        /*06ec*/ 	.word	0x0000004c
        /*06f0*/ 	.word	0x000000b0
        /*06f4*/ 	.short	0x010a
        /*06f6*/ 	.byte	0xff
	.zero		1


	//   ....[95]....
        /*06f8*/ 	.word	0x00006120
        /*06fc*/ 	.word	0x00000000
        /*0700*/ 	.word	0x00000050
        /*0704*/ 	.short	0x010a
        /*0706*/ 	.byte	0xff
	.zero		1


	//   ....[96]....
        /*0708*/ 	.word	0x00006230
        /*070c*/ 	.word	0x0000004c
        /*0710*/ 	.word	0x000000b0
        /*0714*/ 	.short	0x010a
        /*0716*/ 	.byte	0xff
	.zero		1


	//   ....[97]....
        /*0718*/ 	.word	0x00006a40
        /*071c*/ 	.word	0x00000000
        /*0720*/ 	.word	0x00000000
        /*0724*/ 	.short	0x0101
        /*0726*/ 	.byte	0xff
	.zero		1


	//   ....[98]....
        /*0728*/ 	.word	0x00006a50
        /*072c*/ 	.word	0x00000002
        /*0730*/ 	.word	0x00000050
        /*0734*/ 	.short	0x010a
        /*0736*/ 	.byte	0xff
	.zero		1


	//   ....[99]....
        /*0738*/ 	.word	0x00006b10
        /*073c*/ 	.word	0x00000002
        /*0740*/ 	.word	0x00000050
        /*0744*/ 	.short	0x010a
        /*0746*/ 	.byte	0xff
	.zero		1


	//   ....[100]....
        /*0748*/ 	.word	0x00006e90
        /*074c*/ 	.word	0x0000004c
        /*0750*/ 	.word	0x00000000
        /*0754*/ 	.short	0x0101
        /*0756*/ 	.byte	0xff
	.zero		1


	//   ....[101]....
        /*0758*/ 	.word	0x00007430
        /*075c*/ 	.word	0x00000002
        /*0760*/ 	.word	0x00000000
        /*0764*/ 	.short	0x0101
        /*0766*/ 	.byte	0xff
	.zero		1


	//   ....[102]....
        /*0768*/ 	.word	0x000076a0
        /*076c*/ 	.word	0x000000ff
        /*0770*/ 	.word	0x00000000
        /*0774*/ 	.short	0x0101
        /*0776*/ 	.byte	0x04
	.zero		1


	//   ....[103]....
        /*0778*/ 	.word	0x000076c0
        /*077c*/ 	.word	0x00000003
        /*0780*/ 	.word	0x00000100
        /*0784*/ 	.short	0x010a
        /*0786*/ 	.byte	0xff
	.zero		1


	//   ....[104]....
        /*0788*/ 	.word	0x00007720
        /*078c*/ 	.word	0x00000002
        /*0790*/ 	.word	0x00000028
        /*0794*/ 	.short	0x010a
        /*0796*/ 	.byte	0xff
	.zero		1


	//   ....[105]....
        /*0798*/ 	.word	0x00007780
        /*079c*/ 	.word	0x00000002
        /*07a0*/ 	.word	0x00000028
        /*07a4*/ 	.short	0x010a
        /*07a6*/ 	.byte	0xff
	.zero		1


	//   ....[106]....
        /*07a8*/ 	.word	0x000077d0
        /*07ac*/ 	.word	0x00000002
        /*07b0*/ 	.word	0x00000090
        /*07b4*/ 	.short	0x010a
        /*07b6*/ 	.byte	0xff
	.zero		1


	//   ....[107]....
        /*07b8*/ 	.word	0x00007830
        /*07bc*/ 	.word	0x00000000
        /*07c0*/ 	.word	0x00000000
        /*07c4*/ 	.short	0x010a
        /*07c6*/ 	.byte	0xff
	.zero		1


	//   ....[108]....
        /*07c8*/ 	.word	0x00007890
        /*07cc*/ 	.word	0x00000000
        /*07d0*/ 	.word	0x00000000
        /*07d4*/ 	.short	0x010a
        /*07d6*/ 	.byte	0xff
	.zero		1


	//   ....[109]....
        /*07d8*/ 	.word	0x000078f0
        /*07dc*/ 	.word	0x00000000
        /*07e0*/ 	.word	0x00000000
        /*07e4*/ 	.short	0x010a
        /*07e6*/ 	.byte	0xff
	.zero		1


	//   ....[110]....
        /*07e8*/ 	.word	0x00007950
        /*07ec*/ 	.word	0x00000000
        /*07f0*/ 	.word	0x00000000
        /*07f4*/ 	.short	0x010a
        /*07f6*/ 	.byte	0xff
	.zero		1


	//   ....[111]....
        /*07f8*/ 	.word	0x000079a0
        /*07fc*/ 	.word	0x00000000
        /*0800*/ 	.word	0x000000f0
        /*0804*/ 	.short	0x010a
        /*0806*/ 	.byte	0xff
	.zero		1


	//   ....[112]....
        /*0808*/ 	.word	0x00007a00
        /*080c*/ 	.word	0x00000000
        /*0810*/ 	.word	0x000000a0
        /*0814*/ 	.short	0x010a
        /*0816*/ 	.byte	0xff
	.zero		1


	//   ....[113]....
        /*0818*/ 	.word	0x00007a50
        /*081c*/ 	.word	0x00000000
        /*0820*/ 	.word	0x00000090
        /*0824*/ 	.short	0x010a
        /*0826*/ 	.byte	0xff
	.zero		1


	//   ....[114]....
        /*0828*/ 	.word	0x00007ab0
        /*082c*/ 	.word	0x00000000
        /*0830*/ 	.word	0x000000a0
        /*0834*/ 	.short	0x010a
        /*0836*/ 	.byte	0xff
	.zero		1


	//   ....[115]....
        /*0838*/ 	.word	0x00007b10
        /*083c*/ 	.word	0x00000004
        /*0840*/ 	.word	0x00000008
        /*0844*/ 	.short	0x010a
        /*0846*/ 	.byte	0xff
	.zero		1


	//   ....[116]....
        /*0848*/ 	.word	0x00007bf0
        /*084c*/ 	.word	0x00000002
        /*0850*/ 	.word	0x00000008
        /*0854*/ 	.short	0x010a
        /*0856*/ 	.byte	0xff
	.zero		1


	//   ....[117]....
        /*0858*/ 	.word	0x00007c40
        /*085c*/ 	.word	0x00000000
        /*0860*/ 	.word	0x00000090
        /*0864*/ 	.short	0x010a
        /*0866*/ 	.byte	0xff
	.zero		1


	//   ....[118]....
        /*0868*/ 	.word	0x00007ca0
        /*086c*/ 	.word	0x00000000
        /*0870*/ 	.word	0x000000d0
        /*0874*/ 	.short	0x010a
        /*0876*/ 	.byte	0xff
	.zero		1


	//   ....[119]....
        /*0878*/ 	.word	0x00007d00
        /*087c*/ 	.word	0x00000000
        /*0880*/ 	.word	0x00000000
        /*0884*/ 	.short	0x010a
        /*0886*/ 	.byte	0xff
	.zero		1


	//   ....[120]....
        /*0888*/ 	.word	0x00007d60
        /*088c*/ 	.word	0x00000000
        /*0890*/ 	.word	0x00000000
        /*0894*/ 	.short	0x010a
        /*0896*/ 	.byte	0xff
	.zero		1


	//   ....[121]....
        /*0898*/ 	.word	0x00007dc0
        /*089c*/ 	.word	0x00000000
        /*08a0*/ 	.word	0x00000000
        /*08a4*/ 	.short	0x010a
        /*08a6*/ 	.byte	0xff
	.zero		1


	//   ....[122]....
        /*08a8*/ 	.word	0x00007e20
        /*08ac*/ 	.word	0x00000000
        /*08b0*/ 	.word	0x00000000
        /*08b4*/ 	.short	0x010a
        /*08b6*/ 	.byte	0xff
	.zero		1


	//   ....[123]....
        /*08b8*/ 	.word	0x00007e80
        /*08bc*/ 	.word	0x00000000
        /*08c0*/ 	.word	0x00000110
        /*08c4*/ 	.short	0x010a
        /*08c6*/ 	.byte	0xff
	.zero		1


	//   ....[124]....
        /*08c8*/ 	.word	0x00007ed0
        /*08cc*/ 	.word	0x00000000
        /*08d0*/ 	.word	0x00000090
        /*08d4*/ 	.short	0x010a
        /*08d6*/ 	.byte	0xff
	.zero		1


	//   ....[125]....
        /*08d8*/ 	.word	0x00007f30
        /*08dc*/ 	.word	0x00000000
        /*08e0*/ 	.word	0x00000088
        /*08e4*/ 	.short	0x010a
        /*08e6*/ 	.byte	0xff
	.zero		1


	//   ....[126]....
        /*08e8*/ 	.word	0x00007f90
        /*08ec*/ 	.word	0x00000000
        /*08f0*/ 	.word	0x00000068
        /*08f4*/ 	.short	0x010a
        /*08f6*/ 	.byte	0xff
	.zero		1


	//   ....[127]....
        /*08f8*/ 	.word	0x00007ff0
        /*08fc*/ 	.word	0x00000003
        /*0900*/ 	.word	0x00000068
        /*0904*/ 	.short	0x010a
        /*0906*/ 	.byte	0xff
	.zero		1


	//   ....[128]....
        /*0908*/ 	.word	0x00008050
        /*090c*/ 	.word	0x00000000
        /*0910*/ 	.word	0x00000000
        /*0914*/ 	.short	0x010a
        /*0916*/ 	.byte	0xff
	.zero		1


	//   ....[129]....
        /*0918*/ 	.word	0x000080b0
        /*091c*/ 	.word	0x00000000
        /*0920*/ 	.word	0x00000000
        /*0924*/ 	.short	0x010a
        /*0926*/ 	.byte	0xff
	.zero		1


	//   ....[130]....
        /*0928*/ 	.word	0x00008100
        /*092c*/ 	.word	0x00000000
        /*0930*/ 	.word	0x00000090
        /*0934*/ 	.short	0x010a
        /*0936*/ 	.byte	0xff
	.zero		1


	//   ....[131]....
        /*0938*/ 	.word	0x00008150
        /*093c*/ 	.word	0x00000000
        /*0940*/ 	.word	0x00000050
        /*0944*/ 	.short	0x010a
        /*0946*/ 	.byte	0xff
	.zero		1


	//   ....[132]....
        /*0948*/ 	.word	0x000081a0
        /*094c*/ 	.word	0x0000004c
        /*0950*/ 	.word	0x000000b0
        /*0954*/ 	.short	0x010a
        /*0956*/ 	.byte	0xff
	.zero		1


	//   ....[133]....
        /*0958*/ 	.word	0x000081f0
        /*095c*/ 	.word	0x00000002
        /*0960*/ 	.word	0x00000050
        /*0964*/ 	.short	0x010a
        /*0966*/ 	.byte	0xff
	.zero		1


	//----- nvinfo : EIATTR_NUM_MBARRIERS
	.align		4
.L_47:
        /*0968*/ 	.byte	0x03, 0x38
        /*096a*/ 	.short	0x0023


	//----- nvinfo : EIATTR_EXIT_INSTR_OFFSETS
	.align		4
        /*096c*/ 	.byte	0x04, 0x1c
        /*096e*/ 	.short	(.L_49 - .L_48)


	//   ....[0]....
.L_48:
        /*0970*/ 	.word	0x000028d0


	//   ....[1]....
        /*0974*/ 	.word	0x00002dd0


	//   ....[2]....
        /*0978*/ 	.word	0x00002e30


	//   ....[3]....
        /*097c*/ 	.word	0x000041b0


	//   ....[4]....
        /*0980*/ 	.word	0x00005160


	//   ....[5]....
        /*0984*/ 	.word	0x000051a0


	//   ....[6]....
        /*0988*/ 	.word	0x00007590


	//   ....[7]....
        /*098c*/ 	.word	0x00007610


	//   ....[8]....
        /*0990*/ 	.word	0x00007640


	//   ....[9]....
        /*0994*/ 	.word	0x000076b0


	//----- nvinfo : EIATTR_MAX_THREADS
	.align		4
.L_49:
        /*0998*/ 	.byte	0x04, 0x05
        /*099a*/ 	.short	(.L_51 - .L_50)
.L_50:
        /*099c*/ 	.word	0x00000100
        /*09a0*/ 	.word	0x00000001
        /*09a4*/ 	.word	0x00000001


	//----- nvinfo : EIATTR_CRS_STACK_SIZE
	.align		4
.L_51:
        /*09a8*/ 	.byte	0x04, 0x1e
        /*09aa*/ 	.short	(.L_53 - .L_52)
.L_52:
        /*09ac*/ 	.word	0x00000000


	//----- nvinfo : EIATTR_CBANK_PARAM_SIZE
	.align		4
.L_53:
        /*09b0*/ 	.byte	0x03, 0x19
        /*09b2*/ 	.short	0x0800


	//----- nvinfo : EIATTR_PARAM_CBANK
	.align		4
        /*09b4*/ 	.byte	0x04, 0x0a
        /*09b6*/ 	.short	(.L_55 - .L_54)
	.align		4
.L_54:
        /*09b8*/ 	.word	index@(.nv.constant0._ZN7cutlass13device_kernelINS_4gemm6kernel13GemmUniversalIN4cute5tupleIJiiiiEEENS1_10collective13CollectiveMmaINS1_35MainloopSm100TmaUmmaWarpSpecializedILi5ELi2ELi4ENS5_IJNS4_1CILi2EEENSA_ILi1EEESC_EEEEENS5_IJNSA_ILi128EEENSA_ILi64EEESG_EEENS_10bfloat16_tENS5_IJlSC_lEEESI_SJ_NS4_8TiledMMAINS4_8MMA_AtomIJNS4_26SM100_MMA_F16BF16_2x1SM_SSISI_SI_fLi128ELi64ELNS4_4UMMA5MajorE0ELSO_0ELNSN_7ScaleInE0ELSP_0EEEEEENS4_6LayoutINS5_IJSC_SC_SC_EEENS5_IJNSA_ILi0EEESU_SU_EEEEENS5_IJNS4_10UnderscoreESX_SX_EEEEENS4_18SM100_TMA_2SM_LOADENS4_14ComposedLayoutINS4_7SwizzleILi3ELi4ELi3EEENS4_18smem_ptr_flag_bitsILi16EEENSS_INS5_IJNSA_ILi8EEESG_EEENS5_IJSG_SC_EEEEEEEvNS4_8identityES10_S1A_vS1B_EENS_8epilogue10collective18CollectiveEpilogueINS1D_23Sm100TmaWarpSpecializedILi3ELi2ELi16ELb1ELb0EEEJNS5_IJSG_SG_SG_EEENS5_IJNSS_ISG_SC_EENSS_INS5_IJNSA_ILi16EEESB_EEENS5_IJSC_NSA_ILi32EEEEEEEEEEESI_SJ_SI_SJ_NS1D_6fusion15FusionCallbacksIS1H_NS1Q_17LinearCombinationISI_fSI_fLNS_15FloatRoundStyleE2EEES1I_S1P_JEEENS4_5SM1004TMEM4LOAD26SM100_TMEM_LOAD_32dp32b16xENS4_13SM90_TMA_LOADENS11_INS12_ILi1ELi4ELi3EEES15_NSS_INS5_IJS16_S1K_EEENS5_IJS1K_SC_EEEEEEENS4_39AutoVectorizingCopyWithAssumedAlignmentILi128EEENS4_14SM90_TMA_STOREES25_S27_S27_EEEvvEEEEvNT_6ParamsE)
        /*09bc*/ 	.short	0x0380
        /*09be*/ 	.short	0x0800


	//----- nvinfo : EIATTR_SW_WAR
	.align		4
.L_55:
        /*09c0*/ 	.byte	0x04, 0x36
        /*09c2*/ 	.short	(.L_57 - .L_56)
.L_56:
        /*09c4*/ 	.word	0x00000008
.L_57:


//--------------------- .nv.callgraph             --------------------------
	.section	.nv.callgraph,"",@"SHT_CUDA_CALLGRAPH"
	.align	4
	.sectionentsize	8
	.align		4
        /*0000*/ 	.word	0x00000000
	.align		4
        /*0004*/ 	.word	0xffffffff
	.align		4
        /*0008*/ 	.word	index@(_ZN7cutlass13device_kernelINS_4gemm6kernel13GemmUniversalIN4cute5tupleIJiiiiEEENS1_10collective13CollectiveMmaINS1_35MainloopSm100TmaUmmaWarpSpecializedILi5ELi2ELi4ENS5_IJNS4_1CILi2EEENSA_ILi1EEESC_EEEEENS5_IJNSA_ILi128EEENSA_ILi64EEESG_EEENS_10bfloat16_tENS5_IJlSC_lEEESI_SJ_NS4_8TiledMMAINS4_8MMA_AtomIJNS4_26SM100_MMA_F16BF16_2x1SM_SSISI_SI_fLi128ELi64ELNS4_4UMMA5MajorE0ELSO_0ELNSN_7ScaleInE0ELSP_0EEEEEENS4_6LayoutINS5_IJSC_SC_SC_EEENS5_IJNSA_ILi0EEESU_SU_EEEEENS5_IJNS4_10UnderscoreESX_SX_EEEEENS4_18SM100_TMA_2SM_LOADENS4_14ComposedLayoutINS4_7SwizzleILi3ELi4ELi3EEENS4_18smem_ptr_flag_bitsILi16EEENSS_INS5_IJNSA_ILi8EEESG_EEENS5_IJSG_SC_EEEEEEEvNS4_8identityES10_S1A_vS1B_EENS_8epilogue10collective18CollectiveEpilogueINS1D_23Sm100TmaWarpSpecializedILi3ELi2ELi16ELb1ELb0EEEJNS5_IJSG_SG_SG_EEENS5_IJNSS_ISG_SC_EENSS_INS5_IJNSA_ILi16EEESB_EEENS5_IJSC_NSA_ILi32EEEEEEEEEEESI_SJ_SI_SJ_NS1D_6fusion15FusionCallbacksIS1H_NS1Q_17LinearCombinationISI_fSI_fLNS_15FloatRoundStyleE2EEES1I_S1P_JEEENS4_5SM1004TMEM4LOAD26SM100_TMEM_LOAD_32dp32b16xENS4_13SM90_TMA_LOADENS11_INS12_ILi1ELi4ELi3EEES15_NSS_INS5_IJS16_S1K_EEENS5_IJS1K_SC_EEEEEEENS4_39AutoVectorizingCopyWithAssumedAlignmentILi128EEENS4_14SM90_TMA_STOREES25_S27_S27_EEEvvEEEEvNT_6ParamsE)
	.align		4
        /*000c*/ 	.word	index@(__assertfail)
	.align		4
        /*0010*/ 	.word	0x00000000
	.align		4
        /*0014*/ 	.word	0xfffffffe
	.align		4
        /*0018*/ 	.word	0x00000000
	.align		4
        /*001c*/ 	.word	0xfffffffd
	.align		4
        /*0020*/ 	.word	0x00000000
	.align		4
        /*0024*/ 	.word	0xfffffffc


//--------------------- .nv.constant4             --------------------------
	.section	.nv.constant4,"a",@progbits
	.align	8
	.align		8
.nv.constant4:
        /*0000*/ 	.dword	__assertfail
	.align		8
        /*0008*/ 	.dword	__unnamed_1
	.align		8
        /*0010*/ 	.dword	__unnamed_2
	.align		8
        /*0018*/ 	.dword	_ZN39_INTERNAL_0dd63604_4_k_cu_fa512195_85764cuda3std3__45__cpo5beginE
	.align		8
        /*0020*/ 	.dword	_ZN39_INTERNAL_0dd63604_4_k_cu_fa512195_85764cuda3std3__45__cpo3endE
	.align		8
        /*0028*/ 	.dword	_ZN39_INTERNAL_0dd63604_4_k_cu_fa512195_85764cuda3std3__45__cpo6cbeginE
	.align		8
        /*0030*/ 	.dword	_ZN39_INTERNAL_0dd63604_4_k_cu_fa512195_85764cuda3std3__45__cpo4cendE
	.align		8
        /*0038*/ 	.dword	_ZN39_INTERNAL_0dd63604_4_k_cu_fa512195_85764cuda3std3__441_GLOBAL__N__0dd63604_4_k_cu_fa512195_85766ignoreE
	.align		8
        /*0040*/ 	.dword	_ZN39_INTERNAL_0dd63604_4_k_cu_fa512195_85764cuda3std3__419piecewise_constructE
	.align		8
        /*0048*/ 	.dword	_ZN39_INTERNAL_0dd63604_4_k_cu_fa512195_85764cuda3std3__48in_placeE
	.align		8
        /*0050*/ 	.dword	_ZN39_INTERNAL_0dd63604_4_k_cu_fa512195_85764cuda3std6ranges3__45__cpo4swapE
	.align		8
        /*0058*/ 	.dword	_ZN39_INTERNAL_0dd63604_4_k_cu_fa512195_85764cuda3std6ranges3__45__cpo9iter_moveE
	.align		8
        /*0060*/ 	.dword	_ZN39_INTERNAL_0dd63604_4_k_cu_fa512195_85764cute7productE
	.align		8
        /*0068*/ 	.dword	_ZN39_INTERNAL_0dd63604_4_k_cu_fa512195_85764cute1_E
	.align		8
        /*0070*/ 	.dword	$str$25
	.align		8
        /*0078*/ 	.dword	$str$26
	.align		8
        /*0080*/ 	.dword	$str$27
	.align		8
        /*0088*/ 	.dword	$str$28


//--------------------- .text._ZN7cutlass13device_kernelINS_4gemm6kernel13GemmUniversalIN4cute5tupleIJiiiiEEENS1_10collective13CollectiveMmaINS1_35MainloopSm100TmaUmmaWarpSpecializedILi5ELi2ELi4ENS5_IJNS4_1CILi2EEENSA_ILi1EEESC_EEEEENS5_IJNSA_ILi128EEENSA_ILi64EEESG_EEENS_10bfloat16_tENS5_IJlSC_lEEESI_SJ_NS4_8TiledMMAINS4_8MMA_AtomIJNS4_26SM100_MMA_F16BF16_2x1SM_SSISI_SI_fLi128ELi64ELNS4_4UMMA5MajorE0ELSO_0ELNSN_7ScaleInE0ELSP_0EEEEEENS4_6LayoutINS5_IJSC_SC_SC_EEENS5_IJNSA_ILi0EEESU_SU_EEEEENS5_IJNS4_10UnderscoreESX_SX_EEEEENS4_18SM100_TMA_2SM_LOADENS4_14ComposedLayoutINS4_7SwizzleILi3ELi4ELi3EEENS4_18smem_ptr_flag_bitsILi16EEENSS_INS5_IJNSA_ILi8EEESG_EEENS5_IJSG_SC_EEEEEEEvNS4_8identityES10_S1A_vS1B_EENS_8epilogue10collective18CollectiveEpilogueINS1D_23Sm100TmaWarpSpecializedILi3ELi2ELi16ELb1ELb0EEEJNS5_IJSG_SG_SG_EEENS5_IJNSS_ISG_SC_EENSS_INS5_IJNSA_ILi16EEESB_EEENS5_IJSC_NSA_ILi32EEEEEEEEEEESI_SJ_SI_SJ_NS1D_6fusion15FusionCallbacksIS1H_NS1Q_17LinearCombinationISI_fSI_fLNS_15FloatRoundStyleE2EEES1I_S1P_JEEENS4_5SM1004TMEM4LOAD26SM100_TMEM_LOAD_32dp32b16xENS4_13SM90_TMA_LOADENS11_INS12_ILi1ELi4ELi3EEES15_NSS_INS5_IJS16_S1K_EEENS5_IJS1K_SC_EEEEEEENS4_39AutoVectorizingCopyWithAssumedAlignmentILi128EEENS4_14SM90_TMA_STOREES25_S27_S27_EEEvvEEEEvNT_6ParamsE --------------------------
	.section	.text._ZN7cutlass13device_kernelINS_4gemm6kernel13GemmUniversalIN4cute5tupleIJiiiiEEENS1_10collective13CollectiveMmaINS1_35MainloopSm100TmaUmmaWarpSpecializedILi5ELi2ELi4ENS5_IJNS4_1CILi2EEENSA_ILi1EEESC_EEEEENS5_IJNSA_ILi128EEENSA_ILi64EEESG_EEENS_10bfloat16_tENS5_IJlSC_lEEESI_SJ_NS4_8TiledMMAINS4_8MMA_AtomIJNS4_26SM100_MMA_F16BF16_2x1SM_SSISI_SI_fLi128ELi64ELNS4_4UMMA5MajorE0ELSO_0ELNSN_7ScaleInE0ELSP_0EEEEEENS4_6LayoutINS5_IJSC_SC_SC_EEENS5_IJNSA_ILi0EEESU_SU_EEEEENS5_IJNS4_10UnderscoreESX_SX_EEEEENS4_18SM100_TMA_2SM_LOADENS4_14ComposedLayoutINS4_7SwizzleILi3ELi4ELi3EEENS4_18smem_ptr_flag_bitsILi16EEENSS_INS5_IJNSA_ILi8EEESG_EEENS5_IJSG_SC_EEEEEEEvNS4_8identityES10_S1A_vS1B_EENS_8epilogue10collective18CollectiveEpilogueINS1D_23Sm100TmaWarpSpecializedILi3ELi2ELi16ELb1ELb0EEEJNS5_IJSG_SG_SG_EEENS5_IJNSS_ISG_SC_EENSS_INS5_IJNSA_ILi16EEESB_EEENS5_IJSC_NSA_ILi32EEEEEEEEEEESI_SJ_SI_SJ_NS1D_6fusion15FusionCallbacksIS1H_NS1Q_17LinearCombinationISI_fSI_fLNS_15FloatRoundStyleE2EEES1I_S1P_JEEENS4_5SM1004TMEM4LOAD26SM100_TMEM_LOAD_32dp32b16xENS4_13SM90_TMA_LOADENS11_INS12_ILi1ELi4ELi3EEES15_NSS_INS5_IJS16_S1K_EEENS5_IJS1K_SC_EEEEEEENS4_39AutoVectorizingCopyWithAssumedAlignmentILi128EEENS4_14SM90_TMA_STOREES25_S27_S27_EEEvvEEEEvNT_6ParamsE,"ax",@progbits
	.align	128
.text._ZN7cutlass13device_kernelINS_4gemm6kernel13GemmUniversalIN4cute5tupleIJiiiiEEENS1_10collective13CollectiveMmaINS1_35MainloopSm100TmaUmmaWarpSpecializedILi5ELi2ELi4ENS5_IJNS4_1CILi2EEENSA_ILi1EEESC_EEEEENS5_IJNSA_ILi128EEENSA_ILi64EEESG_EEENS_10bfloat16_tENS5_IJlSC_lEEESI_SJ_NS4_8TiledMMAINS4_8MMA_AtomIJNS4_26SM100_MMA_F16BF16_2x1SM_SSISI_SI_fLi128ELi64ELNS4_4UMMA5MajorE0ELSO_0ELNSN_7ScaleInE0ELSP_0EEEEEENS4_6LayoutINS5_IJSC_SC_SC_EEENS5_IJNSA_ILi0EEESU_SU_EEEEENS5_IJNS4_10UnderscoreESX_SX_EEEEENS4_18SM100_TMA_2SM_LOADENS4_14ComposedLayoutINS4_7SwizzleILi3ELi4ELi3EEENS4_18smem_ptr_flag_bitsILi16EEENSS_INS5_IJNSA_ILi8EEESG_EEENS5_IJSG_SC_EEEEEEEvNS4_8identityES10_S1A_vS1B_EENS_8epilogue10collective18CollectiveEpilogueINS1D_23Sm100TmaWarpSpecializedILi3ELi2ELi16ELb1ELb0EEEJNS5_IJSG_SG_SG_EEENS5_IJNSS_ISG_SC_EENSS_INS5_IJNSA_ILi16EEESB_EEENS5_IJSC_NSA_ILi32EEEEEEEEEEESI_SJ_SI_SJ_NS1D_6fusion15FusionCallbacksIS1H_NS1Q_17LinearCombinationISI_fSI_fLNS_15FloatRoundStyleE2EEES1I_S1P_JEEENS4_5SM1004TMEM4LOAD26SM100_TMEM_LOAD_32dp32b16xENS4_13SM90_TMA_LOADENS11_INS12_ILi1ELi4ELi3EEES15_NSS_INS5_IJS16_S1K_EEENS5_IJS1K_SC_EEEEEEENS4_39AutoVectorizingCopyWithAssumedAlignmentILi128EEENS4_14SM90_TMA_STOREES25_S27_S27_EEEvvEEEEvNT_6ParamsE:
        .type           _ZN7cutlass13device_kernelINS_4gemm6kernel13GemmUniversalIN4cute5tupleIJiiiiEEENS1_10collective13CollectiveMmaINS1_35MainloopSm100TmaUmmaWarpSpecializedILi5ELi2ELi4ENS5_IJNS4_1CILi2EEENSA_ILi1EEESC_EEEEENS5_IJNSA_ILi128EEENSA_ILi64EEESG_EEENS_10bfloat16_tENS5_IJlSC_lEEESI_SJ_NS4_8TiledMMAINS4_8MMA_AtomIJNS4_26SM100_MMA_F16BF16_2x1SM_SSISI_SI_fLi128ELi64ELNS4_4UMMA5MajorE0ELSO_0ELNSN_7ScaleInE0ELSP_0EEEEEENS4_6LayoutINS5_IJSC_SC_SC_EEENS5_IJNSA_ILi0EEESU_SU_EEEEENS5_IJNS4_10UnderscoreESX_SX_EEEEENS4_18SM100_TMA_2SM_LOADENS4_14ComposedLayoutINS4_7SwizzleILi3ELi4ELi3EEENS4_18smem_ptr_flag_bitsILi16EEENSS_INS5_IJNSA_ILi8EEESG_EEENS5_IJSG_SC_EEEEEEEvNS4_8identityES10_S1A_vS1B_EENS_8epilogue10collective18CollectiveEpilogueINS1D_23Sm100TmaWarpSpecializedILi3ELi2ELi16ELb1ELb0EEEJNS5_IJSG_SG_SG_EEENS5_IJNSS_ISG_SC_EENSS_INS5_IJNSA_ILi16EEESB_EEENS5_IJSC_NSA_ILi32EEEEEEEEEEESI_SJ_SI_SJ_NS1D_6fusion15FusionCallbacksIS1H_NS1Q_17LinearCombinationISI_fSI_fLNS_15FloatRoundStyleE2EEES1I_S1P_JEEENS4_5SM1004TMEM4LOAD26SM100_TMEM_LOAD_32dp32b16xENS4_13SM90_TMA_LOADENS11_INS12_ILi1ELi4ELi3EEES15_NSS_INS5_IJS16_S1K_EEENS5_IJS1K_SC_EEEEEEENS4_39AutoVectorizingCopyWithAssumedAlignmentILi128EEENS4_14SM90_TMA_STOREES25_S27_S27_EEEvvEEEEvNT_6ParamsE,@function
        .size           _ZN7cutlass13device_kernelINS_4gemm6kernel13GemmUniversalIN4cute5tupleIJiiiiEEENS1_10collective13CollectiveMmaINS1_35MainloopSm100TmaUmmaWarpSpecializedILi5ELi2ELi4ENS5_IJNS4_1CILi2EEENSA_ILi1EEESC_EEEEENS5_IJNSA_ILi128EEENSA_ILi64EEESG_EEENS_10bfloat16_tENS5_IJlSC_lEEESI_SJ_NS4_8TiledMMAINS4_8MMA_AtomIJNS4_26SM100_MMA_F16BF16_2x1SM_SSISI_SI_fLi128ELi64ELNS4_4UMMA5MajorE0ELSO_0ELNSN_7ScaleInE0ELSP_0EEEEEENS4_6LayoutINS5_IJSC_SC_SC_EEENS5_IJNSA_ILi0EEESU_SU_EEEEENS5_IJNS4_10UnderscoreESX_SX_EEEEENS4_18SM100_TMA_2SM_LOADENS4_14ComposedLayoutINS4_7SwizzleILi3ELi4ELi3EEENS4_18smem_ptr_flag_bitsILi16EEENSS_INS5_IJNSA_ILi8EEESG_EEENS5_IJSG_SC_EEEEEEEvNS4_8identityES10_S1A_vS1B_EENS_8epilogue10collective18CollectiveEpilogueINS1D_23Sm100TmaWarpSpecializedILi3ELi2ELi16ELb1ELb0EEEJNS5_IJSG_SG_SG_EEENS5_IJNSS_ISG_SC_EENSS_INS5_IJNSA_ILi16EEESB_EEENS5_IJSC_NSA_ILi32EEEEEEEEEEESI_SJ_SI_SJ_NS1D_6fusion15FusionCallbacksIS1H_NS1Q_17LinearCombinationISI_fSI_fLNS_15FloatRoundStyleE2EEES1I_S1P_JEEENS4_5SM1004TMEM4LOAD26SM100_TMEM_LOAD_32dp32b16xENS4_13SM90_TMA_LOADENS11_INS12_ILi1ELi4ELi3EEES15_NSS_INS5_IJS16_S1K_EEENS5_IJS1K_SC_EEEEEEENS4_39AutoVectorizingCopyWithAssumedAlignmentILi128EEENS4_14SM90_TMA_STOREES25_S27_S27_EEEvvEEEEvNT_6ParamsE,(.L_x_178 - _ZN7cutlass13device_kernelINS_4gemm6kernel13GemmUniversalIN4cute5tupleIJiiiiEEENS1_10collective13CollectiveMmaINS1_35MainloopSm100TmaUmmaWarpSpecializedILi5ELi2ELi4ENS5_IJNS4_1CILi2EEENSA_ILi1EEESC_EEEEENS5_IJNSA_ILi128EEENSA_ILi64EEESG_EEENS_10bfloat16_tENS5_IJlSC_lEEESI_SJ_NS4_8TiledMMAINS4_8MMA_AtomIJNS4_26SM100_MMA_F16BF16_2x1SM_SSISI_SI_fLi128ELi64ELNS4_4UMMA5MajorE0ELSO_0ELNSN_7ScaleInE0ELSP_0EEEEEENS4_6LayoutINS5_IJSC_SC_SC_EEENS5_IJNSA_ILi0EEESU_SU_EEEEENS5_IJNS4_10UnderscoreESX_SX_EEEEENS4_18SM100_TMA_2SM_LOADENS4_14ComposedLayoutINS4_7SwizzleILi3ELi4ELi3EEENS4_18smem_ptr_flag_bitsILi16EEENSS_INS5_IJNSA_ILi8EEESG_EEENS5_IJSG_SC_EEEEEEEvNS4_8identityES10_S1A_vS1B_EENS_8epilogue10collective18CollectiveEpilogueINS1D_23Sm100TmaWarpSpecializedILi3ELi2ELi16ELb1ELb0EEEJNS5_IJSG_SG_SG_EEENS5_IJNSS_ISG_SC_EENSS_INS5_IJNSA_ILi16EEESB_EEENS5_IJSC_NSA_ILi32EEEEEEEEEEESI_SJ_SI_SJ_NS1D_6fusion15FusionCallbacksIS1H_NS1Q_17LinearCombinationISI_fSI_fLNS_15FloatRoundStyleE2EEES1I_S1P_JEEENS4_5SM1004TMEM4LOAD26SM100_TMEM_LOAD_32dp32b16xENS4_13SM90_TMA_LOADENS11_INS12_ILi1ELi4ELi3EEES15_NSS_INS5_IJS16_S1K_EEENS5_IJS1K_SC_EEEEEEENS4_39AutoVectorizingCopyWithAssumedAlignmentILi128EEENS4_14SM90_TMA_STOREES25_S27_S27_EEEvvEEEEvNT_6ParamsE)
        .other          _ZN7cutlass13device_kernelINS_4gemm6kernel13GemmUniversalIN4cute5tupleIJiiiiEEENS1_10collective13CollectiveMmaINS1_35MainloopSm100TmaUmmaWarpSpecializedILi5ELi2ELi4ENS5_IJNS4_1CILi2EEENSA_ILi1EEESC_EEEEENS5_IJNSA_ILi128EEENSA_ILi64EEESG_EEENS_10bfloat16_tENS5_IJlSC_lEEESI_SJ_NS4_8TiledMMAINS4_8MMA_AtomIJNS4_26SM100_MMA_F16BF16_2x1SM_SSISI_SI_fLi128ELi64ELNS4_4UMMA5MajorE0ELSO_0ELNSN_7ScaleInE0ELSP_0EEEEEENS4_6LayoutINS5_IJSC_SC_SC_EEENS5_IJNSA_ILi0EEESU_SU_EEEEENS5_IJNS4_10UnderscoreESX_SX_EEEEENS4_18SM100_TMA_2SM_LOADENS4_14ComposedLayoutINS4_7SwizzleILi3ELi4ELi3EEENS4_18smem_ptr_flag_bitsILi16EEENSS_INS5_IJNSA_ILi8EEESG_EEENS5_IJSG_SC_EEEEEEEvNS4_8identityES10_S1A_vS1B_EENS_8epilogue10collective18CollectiveEpilogueINS1D_23Sm100TmaWarpSpecializedILi3ELi2ELi16ELb1ELb0EEEJNS5_IJSG_SG_SG_EEENS5_IJNSS_ISG_SC_EENSS_INS5_IJNSA_ILi16EEESB_EEENS5_IJSC_NSA_ILi32EEEEEEEEEEESI_SJ_SI_SJ_NS1D_6fusion15FusionCallbacksIS1H_NS1Q_17LinearCombinationISI_fSI_fLNS_15FloatRoundStyleE2EEES1I_S1P_JEEENS4_5SM1004TMEM4LOAD26SM100_TMEM_LOAD_32dp32b16xENS4_13SM90_TMA_LOADENS11_INS12_ILi1ELi4ELi3EEES15_NSS_INS5_IJS16_S1K_EEENS5_IJS1K_SC_EEEEEEENS4_39AutoVectorizingCopyWithAssumedAlignmentILi128EEENS4_14SM90_TMA_STOREES25_S27_S27_EEEvvEEEEvNT_6ParamsE,@"STO_CUDA_ENTRY STV_DEFAULT"
_ZN7cutlass13device_kernelINS_4gemm6kernel13GemmUniversalIN4cute5tupleIJiiiiEEENS1_10collective13CollectiveMmaINS1_35MainloopSm100TmaUmmaWarpSpecializedILi5ELi2ELi4ENS5_IJNS4_1CILi2EEENSA_ILi1EEESC_EEEEENS5_IJNSA_ILi128EEENSA_ILi64EEESG_EEENS_10bfloat16_tENS5_IJlSC_lEEESI_SJ_NS4_8TiledMMAINS4_8MMA_AtomIJNS4_26SM100_MMA_F16BF16_2x1SM_SSISI_SI_fLi128ELi64ELNS4_4UMMA5MajorE0ELSO_0ELNSN_7ScaleInE0ELSP_0EEEEEENS4_6LayoutINS5_IJSC_SC_SC_EEENS5_IJNSA_ILi0EEESU_SU_EEEEENS5_IJNS4_10UnderscoreESX_SX_EEEEENS4_18SM100_TMA_2SM_LOADENS4_14ComposedLayoutINS4_7SwizzleILi3ELi4ELi3EEENS4_18smem_ptr_flag_bitsILi16EEENSS_INS5_IJNSA_ILi8EEESG_EEENS5_IJSG_SC_EEEEEEEvNS4_8identityES10_S1A_vS1B_EENS_8epilogue10collective18CollectiveEpilogueINS1D_23Sm100TmaWarpSpecializedILi3ELi2ELi16ELb1ELb0EEEJNS5_IJSG_SG_SG_EEENS5_IJNSS_ISG_SC_EENSS_INS5_IJNSA_ILi16EEESB_EEENS5_IJSC_NSA_ILi32EEEEEEEEEEESI_SJ_SI_SJ_NS1D_6fusion15FusionCallbacksIS1H_NS1Q_17LinearCombinationISI_fSI_fLNS_15FloatRoundStyleE2EEES1I_S1P_JEEENS4_5SM1004TMEM4LOAD26SM100_TMEM_LOAD_32dp32b16xENS4_13SM90_TMA_LOADENS11_INS12_ILi1ELi4ELi3EEES15_NSS_INS5_IJS16_S1K_EEENS5_IJS1K_SC_EEEEEEENS4_39AutoVectorizingCopyWithAssumedAlignmentILi128EEENS4_14SM90_TMA_STOREES25_S27_S27_EEEvvEEEEvNT_6ParamsE:
[----:B------:R-:W1:Y:S01]  /*0000*/  LDC R1, c[0x0][0x37c] ;  /* 0x0000df00ff017b82 */ /* 0x000e620000000800 */
[----:B------:R-:W2:Y:S01]  /*0010*/  S2R R74, SR_TID.X ;  /* 0x00000000004a7919 */ /* 0x000ea20000002100 */
[----:B------:R-:W3:Y:S06]  /*0020*/  LDCU.64 UR6, c[0x0][0x890] ;  /* 0x00011200ff0677ac */ /* 0x000eec0008000a00 */
[----:B------:R-:W4:Y:S01]  /*0030*/  S2UR UR37, SR_CgaCtaId ;  /* 0x00000000002579c3 */ /* 0x000f220000008800 */
[----:B------:R-:W-:Y:S02]  /*0040*/  PRMT R59, RZ, 0x7610, R59 ;  /* 0x00007610ff3b7816 */ /* 0x000fe4000000003b */
[----:B------:R-:W-:Y:S01]  /*0050*/  ELECT P1, URZ, PT ;  /* 0x0000000000ff782f */ /* 0x000fe20003820000 */
[----:B------:R-:W1:Y:S01]  /*0060*/  LDCU.64 UR46, c[0x0][0x358] ;  /* 0x00006b00ff2e77ac */ /* 0x000e620008000a00 */
[----:B---3--:R-:W-:-:S04]  /*0070*/  UISETP.NE.U32.AND UP0, UPT, UR6, URZ, UPT ;  /* 0x000000ff0600728c */ /* 0x008fc8000bf05070 */
[----:B------:R-:W-:Y:S02]  /*0080*/  UISETP.NE.AND.EX UP0, UPT, UR7, URZ, UPT, UP0 ;  /* 0x000000ff0700728c */ /* 0x000fe4000bf05300 */
[----:B----4-:R-:W-:Y:S02]  /*0090*/  ULOP3.LUT UR5, UR37, 0x1, URZ, 0xc0, !UPT ;  /* 0x0000000125057892 */ /* 0x010fe4000f8ec0ff */
[----:B------:R-:W-:Y:S01]  /*00a0*/  ULOP3.LUT UR4, UR37, 0x1, URZ, 0x3c, !UPT ;  /* 0x0000000125047892 */ /* 0x000fe2000f8e3cff */
[----:B--2---:R-:W-:-:S05]  /*00b0*/  SHF.R.U32.HI R70, RZ, 0x5, R74 ;  /* 0x00000005ff467819 */ /* 0x004fca000001164a */
[----:B------:R-:W2:Y:S02]  /*00c0*/  SHFL.IDX PT, R0, R70, RZ, 0x1f ;  /* 0x00001fff46007589 */ /* 0x000ea400000e0000 */
[----:B--2---:R-:W-:Y:S01]  /*00d0*/  R2UR UR10, R0 ;  /* 0x00000000000a72ca */ /* 0x004fe200000e0000 */
[----:B-1----:R-:W-:-:S14]  /*00e0*/  BRA.U UP0, `(.L_x_0) ;  /* 0x00000001002c7547 */ /* 0x002fdc000b800000 */
[----:B------:R-:W1:Y:S02]  /*00f0*/  LDCU.64 UR8, c[0x0][0x888] ;  /* 0x00011100ff0877ac */ /* 0x000e640008000a00 */
[----:B-1----:R-:W-:-:S04]  /*0100*/  UISETP.NE.U32.AND UP0, UPT, UR8, URZ, UPT ;  /* 0x000000ff0800728c */ /* 0x002fc8000bf05070 */
[----:B------:R-:W-:-:S09]  /*0110*/  UISETP.NE.AND.EX UP0, UPT, UR9, URZ, UPT, UP0 ;  /* 0x000000ff0900728c */ /* 0x000fd2000bf05300 */
[----:B------:R-:W-:Y:S05]  /*0120*/  BRA.U !UP0, `(.L_x_1) ;  /* 0x0000000108107547 */ /* 0x000fea000b800000 */
[----:B------:R-:W1:Y:S02]  /*0130*/  LDC.64 R2, c[0x0][0x888] ;  /* 0x00022200ff027b82 */ /* 0x000e640000000a00 */
[----:B-1----:R1:W5:Y:S01]  /*0140*/  LDG.E R35, desc[UR46][R2.64] ;  /* 0x0000002e02237981 */ /* 0x002362000c1e1900 */
[----:B------:R-:W-:Y:S01]  /*0150*/  HFMA2 R59, -RZ, RZ, 0, 5.9604644775390625e-08 ;  /* 0x00000001ff3b7431 */ /* 0x000fe200000001ff */
[----:B------:R-:W-:Y:S05]  /*0160*/  BRA `(.L_x_0) ;  /* 0x00000000000c7947 */ /* 0x000fea0003800000 */
.L_x_1:
[----:B------:R-:W1:Y:S01]  /*0170*/  LDCU UR8, c[0x0][0x880] ;  /* 0x00011000ff0877ac */ /* 0x000e620008000800 */
[----:B------:R-:W-:Y:S01]  /*0180*/  HFMA2 R59, -RZ, RZ, 0, 5.9604644775390625e-08 ;  /* 0x00000001ff3b7431 */ /* 0x000fe200000001ff */
[----:B-1----:R-:W-:-:S07]  /*0190*/  MOV R35, UR8 ;  /* 0x0000000800237c02 */ /* 0x002fce0008000f00 */
.L_x_0:
[----:B------:R-:W2:Y:S02]  /*01a0*/  LDCU.64 UR8, c[0x0][0x8b0] ;  /* 0x00011600ff0877ac */ /* 0x000ea40008000a00 */
[----:B--2---:R-:W-:-:S04]  /*01b0*/  UISETP.NE.U32.AND UP0, UPT, UR8, URZ, UPT ;  /* 0x000000ff0800728c */ /* 0x004fc8000bf05070 */
[----:B------:R-:W-:-:S09]  /*01c0*/  UISETP.NE.AND.EX UP0, UPT, UR9, URZ, UPT, UP0 ;  /* 0x000000ff0900728c */ /* 0x000fd2000bf05300 */
[----:B------:R-:W-:Y:S05]  /*01d0*/  BRA.U UP0, `(.L_x_2) ;  /* 0x0000000100247547 */ /* 0x000fea000b800000 */
[----:B------:R-:W2:Y:S02]  /*01e0*/  LDCU.64 UR8, c[0x0][0x8a8] ;  /* 0x00011500ff0877ac */ /* 0x000ea40008000a00 */
[----:B--2---:R-:W-:-:S04]  /*01f0*/  UISETP.NE.U32.AND UP0, UPT, UR8, URZ, UPT ;  /* 0x000000ff0800728c */ /* 0x004fc8000bf05070 */
[----:B------:R-:W-:-:S09]  /*0200*/  UISETP.NE.AND.EX UP0, UPT, UR9, URZ, UPT, UP0 ;  /* 0x000000ff0900728c */ /* 0x000fd2000bf05300 */
[----:B------:R-:W-:Y:S05]  /*0210*/  BRA.U !UP0, `(.L_x_3) ;  /* 0x00000001080c7547 */ /* 0x000fea000b800000 */
[----:B------:R-:W2:Y:S02]  /*0220*/  LDC.64 R32, c[0x0][0x8a8] ;  /* 0x00022a00ff207b82 */ /* 0x000ea40000000a00 */
[----:B--2---:R2:W5:Y:S01]  /*0230*/  LDG.E R32, desc[UR46][R32.64] ;  /* 0x0000002e20207981 */ /* 0x004562000c1e1900 */
[----:B------:R-:W-:Y:S05]  /*0240*/  BRA `(.L_x_2) ;  /* 0x0000000000087947 */ /* 0x000fea0003800000 */
.L_x_3:
[----:B------:R-:W2:Y:S02]  /*0250*/  LDCU UR8, c[0x0][0x8a0] ;  /* 0x00011400ff0877ac */ /* 0x000ea40008000800 */
[----:B--2---:R-:W-:Y:S02]  /*0260*/  MOV R32, UR8 ;  /* 0x0000000800207c02 */ /* 0x004fe40008000f00 */
.L_x_2:
[----:B------:R-:W-:Y:S01]  /*0270*/  IMAD.U32 R0, RZ, RZ, UR10 ;  /* 0x0000000aff007e24 */ /* 0x000fe2000f8e00ff */
[----:B------:R-:W-:Y:S04]  /*0280*/  BSSY.RECONVERGENT B0, `(.L_x_4) ;  /* 0x000000c000007945 */ /* 0x000fe80003800200 */
[C---:B------:R-:W-:Y:S02]  /*0290*/  ISETP.NE.OR P2, PT, R0.reuse, 0x1, !P1 ;  /* 0x000000010000780c */ /* 0x040fe40004f45670 */
[----:B------:R-:W-:-:S11]  /*02a0*/  ISETP.NE.OR P0, PT, R0, 0x3, !P1 ;  /* 0x000000030000780c */ /* 0x000fd60004f05670 */
[----:B------:R-:W-:Y:S05]  /*02b0*/  @P2 BRA `(.L_x_5) ;  /* 0x0000000000202947 */ /* 0x000fea0003800000 */
[----:B------:R-:W3:Y:S02]  /*02c0*/  LDCU.64 UR8, c[0x0][0x348] ;  /* 0x00006900ff0877ac */ /* 0x000ee40008000a00 */
[----:B---3--:R-:W-:Y:S02]  /*02d0*/  UIADD3 UR12, UP1, UPT, UR8, 0x80, URZ ;  /* 0x00000080080c7890 */ /* 0x008fe4000ff3e0ff */
[----:B------:R-:W-:Y:S02]  /*02e0*/  UIADD3 UR8, UP0, UPT, UR8, 0x180, URZ ;  /* 0x0000018008087890 */ /* 0x000fe4000ff1e0ff */
[----:B------:R-:W-:Y:S02]  /*02f0*/  UIADD3.X UR13, UPT, UPT, URZ, UR9, URZ, UP1, !UPT ;  /* 0x00000009ff0d7290 */ /* 0x000fe40008ffe4ff */
[----:B------:R-:W-:-:S07]  /*0300*/  UIADD3.X UR9, UPT, UPT, URZ, UR9, URZ, UP0, !UPT ;  /* 0x00000009ff097290 */ /* 0x000fce00087fe4ff */
[----:B------:R3:W-:Y:S02]  /*0310*/  UTMACCTL.PF [UR12] ;  /* 0x000000000c0079b9 */ /* 0x0007e40008040000 */
[----:B------:R3:W-:Y:S02]  /*0320*/  UTMACCTL.PF [UR8] ;  /* 0x00000000080079b9 */ /* 0x0007e40008040000 */
[----:B---3--:R-:W-:Y:S01]  /*0330*/  NOP ;  /* 0x0000000000007918 */ /* 0x008fe20000000000 */
.L_x_5:
[----:B------:R-:W-:Y:S05]  /*0340*/  BSYNC.RECONVERGENT B0 ;  /* 0x0000000000007941 */ /* 0x000fea0003800200 */
.L_x_4:
[----:B------:R-:W-:Y:S04]  /*0350*/  BSSY.RECONVERGENT B0, `(.L_x_6) ;  /* 0x000000a000007945 */ /* 0x000fe80003800200 */
        /* <DEDUP_REMOVED lines=9> */
.L_x_7:
[----:B------:R-:W-:Y:S05]  /*03f0*/  BSYNC.RECONVERGENT B0 ;  /* 0x0000000000007941 */ /* 0x000fea0003800200 */
.L_x_6:
[----:B------:R-:W3:Y:S01]  /*0400*/  LDCU.64 UR8, c[0x0][0x888] ;  /* 0x00011100ff0877ac */ /* 0x000ee20008000a00 */
[----:B------:R-:W-:Y:S02]  /*0410*/  UISETP.EQ.U32.AND UP1, UPT, UR6, URZ, UPT ;  /* 0x000000ff0600728c */ /* 0x000fe4000bf22070 */
[----:B------:R-:W-:Y:S02]  /*0420*/  UPLOP3.LUT UP5, UPT, UPT, UPT, UPT, 0x80, 0x8 ;  /* 0x000000000008789c */ /* 0x000fe40003faf070 */
[----:B---3--:R-:W-:-:S04]  /*0430*/  UISETP.NE.U32.AND UP0, UPT, UR8, URZ, UPT ;  /* 0x000000ff0800728c */ /* 0x008fc8000bf05070 */
[----:B------:R-:W-:-:S04]  /*0440*/  UISETP.NE.AND.EX UP0, UPT, UR9, URZ, UPT, UP0 ;  /* 0x000000ff0900728c */ /* 0x000fc8000bf05300 */
[----:B------:R-:W-:-:S04]  /*0450*/  UISETP.EQ.OR.EX UP2, UPT, UR7, URZ, !UP0, UP1 ;  /* 0x000000ff0700728c */ /* 0x000fc8000c742710 */
[----:B------:R-:W-:-:S05]  /*0460*/  UP2UR UR53, UPR, URZ, 0x4 ;  /* 0x00000004ff357883 */ /* 0x000fca0008000000 */
[----:B------:R-:W-:Y:S07]  /*0470*/  BRA.U !UP2, `(.L_x_8) ;  /* 0x000000010a207547 */ /* 0x000fee000b800000 */
[----:B------:R-:W-:Y:S01]  /*0480*/  UISETP.NE.U32.AND UP2, UPT, UR6, URZ, UPT ;  /* 0x000000ff0600728c */ /* 0x000fe2000bf45070 */
[----:B-----5:R-:W-:Y:S01]  /*0490*/  FSETP.NEU.AND P0, PT, R35, RZ, PT ;  /* 0x000000ff2300720b */ /* 0x020fe20003f0d000 */
[----:B------:R-:W-:Y:S02]  /*04a0*/  USEL UR6, URZ, 0xffffffff, UP0 ;  /* 0xffffffffff067887 */ /* 0x000fe40008000000 */
[----:B------:R-:W-:-:S10]  /*04b0*/  UISETP.NE.AND.EX UP2, UPT, UR7, URZ, UPT, UP2 ;  /* 0x000000ff0700728c */ /* 0x000fd4000bf45320 */
[----:B------:R-:W-:Y:S01]  /*04c0*/  VOTEU.ANY UP1, P0 ;  /* 0x0000000000ff7886 */ /* 0x000fe20000020100 */
[----:B------:R-:W-:-:S04]  /*04d0*/  @!UP2 USEL UR6, URZ, 0xffffffff, UP1 ;  /* 0xffffffffff06a887 */ /* 0x000fc80008800000 */
[----:B------:R-:W-:-:S04]  /*04e0*/  ULOP3.LUT UR6, UR6, 0x1, URZ, 0xc0, !UPT ;  /* 0x0000000106067892 */ /* 0x000fc8000f8ec0ff */
[----:B------:R-:W-:-:S11]  /*04f0*/  UISETP.NE.U32.AND UP5, UPT, UR6, 0x1, UPT ;  /* 0x000000010600788c */ /* 0x000fd6000bfa5070 */
.L_x_8:
[----:B------:R-:W3:Y:S01]  /*0500*/  SHFL.IDX PT, R0, R70, RZ, 0x1f ;  /* 0x00001fff46007589 */ /* 0x000ee200000e0000 */
[----:B------:R-:W-:-:S04]  /*0510*/  UISETP.NE.AND UP1, UPT, UR10, 0x2, UPT ;  /* 0x000000020a00788c */ /* 0x000fc8000bf25270 */
[----:B------:R-:W-:Y:S02]  /*0520*/  UISETP.EQ.AND UP2, UPT, UR5, URZ, !UP1 ;  /* 0x000000ff0500728c */ /* 0x000fe4000cf42270 */
[----:B------:R-:W-:-:S04]  /*0530*/  USEL UR6, URZ, 0x1, UP1 ;  /* 0x00000001ff067887 */ /* 0x000fc80008800000 */
[----:B------:R-:W-:Y:S02]  /*0540*/  PLOP3.LUT P5, PT, P1, PT, UP2, 0x80, 0x8 ;  /* 0x000000000008781c */ /* 0x000fe40000faf028 */
[----:B---3--:R-:W-:-:S13]  /*0550*/  ISETP.NE.AND P0, PT, R0, RZ, PT ;  /* 0x000000ff0000720c */ /* 0x008fda0003f05270 */
[----:B------:R-:W-:Y:S05]  /*0560*/  @P0 BRA `(.L_x_9) ;  /* 0x00000000004c0947 */ /* 0x000fea0003800000 */
[----:B------:R-:W-:Y:S01]  /*0570*/  UMOV UR8, 0x400 ;  /* 0x0000040000087882 */ /* 0x000fe20000000000 */
[----:B------:R-:W-:Y:S01]  /*0580*/  UMOV UR7, 0x1 ;  /* 0x0000000100077882 */ /* 0x000fe20000000000 */
[----:B------:R-:W-:Y:S02]  /*0590*/  ULEA UR8, UR37, UR8, 0x18 ;  /* 0x0000000825087291 */ /* 0x000fe4000f8ec0ff */
[----:B------:R-:W-:-:S04]  /*05a0*/  UIADD3 UR12, UPT, UPT, -UR7, 0x100000, URZ ;  /* 0x00100000070c7890 */ /* 0x000fc8000fffe1ff */
[----:B------:R-:W-:Y:S02]  /*05b0*/  USHF.L.U32 UR13, UR12, 0xb, URZ ;  /* 0x0000000b0c0d7899 */ /* 0x000fe400080006ff */
[----:B------:R-:W-:Y:S01]  /*05c0*/  USHF.L.U32 UR12, UR12, 0x1, URZ ;  /* 0x000000010c0c7899 */ /* 0x000fe200080006ff */
[----:B------:R-:W-:Y:S01]  /*05d0*/  ELECT P0, URZ, PT ;  /* 0x0000000000ff782f */ /* 0x000fe20003800000 */
[----:B------:R-:W3:Y:S10]  /*05e0*/  FENCE.VIEW.ASYNC.S ;  /* 0x00000000000073c6 */ /* 0x000ef40000000000 */
[----:B---3--:R3:W4:Y:S01]  /*05f0*/  SYNCS.EXCH.64 URZ, [UR8], UR12 ;  /* 0x0000000c08ff75b2 */ /* 0x0087220008000100 */
[----:B------:R3:W1:Y:S01]  /*0600*/  SYNCS.EXCH.64 URZ, [UR8+0x28], UR12 ;  /* 0x0000280c08ff75b2 */ /* 0x0006620008000100 */
        /* <DEDUP_REMOVED lines=8> */
[----:B------:R-:W-:Y:S01]  /*0690*/  NOP ;  /* 0x0000000000007918 */ /* 0x000fe20000000000 */
.L_x_9:
[----:B------:R-:W2:Y:S01]  /*06a0*/  SHFL.IDX PT, R0, R70, RZ, 0x1f ;  /* 0x00001fff46007589 */ /* 0x000ea200000e0000 */
[----:B------:R-:W-:Y:S01]  /*06b0*/  NOP ;  /* 0x0000000000007918 */ /* 0x000fe20000000000 */
[----:B--2---:R-:W-:-:S13]  /*06c0*/  ISETP.NE.AND P0, PT, R0, 0x1, PT ;  /* 0x000000010000780c */ /* 0x004fda0003f05270 */
[----:B------:R-:W-:Y:S05]  /*06d0*/  @P0 BRA `(.L_x_10) ;  /* 0x00000000004c0947 */ /* 0x000fea0003800000 */
[----:B------:R-:W-:Y:S01]  /*06e0*/  UMOV UR9, 0x400 ;  /* 0x0000040000097882 */ /* 0x000fe20000000000 */
[----:B---3--:R-:W-:Y:S01]  /*06f0*/  UMOV UR8, 0x20 ;  /* 0x0000002000087882 */ /* 0x008fe20000000000 */
[----:B------:R-:W-:Y:S01]  /*0700*/  UMOV UR7, 0x80 ;  /* 0x0000008000077882 */ /* 0x000fe20000000000 */
[----:B------:R-:W-:Y:S02]  /*0710*/  ULEA UR9, UR37, UR9, 0x18 ;  /* 0x0000000925097291 */ /* 0x000fe4000f8ec0ff */
[----:B------:R-:W-:-:S04]  /*0720*/  UIADD3 UR12, UPT, UPT, -UR8, 0x100000, URZ ;  /* 0x00100000080c7890 */ /* 0x000fc8000fffe1ff */
[----:B------:R-:W-:Y:S02]  /*0730*/  USHF.L.U32 UR13, UR12, 0xb, URZ ;  /* 0x0000000b0c0d7899 */ /* 0x000fe400080006ff */
[----:B------:R-:W-:Y:S02]  /*0740*/  USHF.L.U32 UR12, UR12, 0x1, URZ ;  /* 0x000000010c0c7899 */ /* 0x000fe400080006ff */
[----:B------:R-:W-:-:S04]  /*0750*/  UIADD3 UR14, UPT, UPT, -UR7, 0x100000, URZ ;  /* 0x00100000070e7890 */ /* 0x000fc8000fffe1ff */
[----:B------:R-:W-:Y:S02]  /*0760*/  USHF.L.U32 UR15, UR14, 0xb, URZ ;  /* 0x0000000b0e0f7899 */ /* 0x000fe400080006ff */
[----:B------:R-:W-:Y:S01]  /*0770*/  USHF.L.U32 UR14, UR14, 0x1, URZ ;  /* 0x000000010e0e7899 */ /* 0x000fe200080006ff */
[----:B------:R-:W-:Y:S01]  /*0780*/  ELECT P0, URZ, PT ;  /* 0x0000000000ff782f */ /* 0x000fe20003800000 */
[----:B------:R-:W2:Y:S02]  /*0790*/  FENCE.VIEW.ASYNC.S ;  /* 0x00000000000073c6 */ /* 0x000ea40000000000 */
[----:B--2---:R2:W3:Y:S08]  /*07a0*/  SYNCS.EXCH.64 URZ, [UR9+0x50], UR12 ;  /* 0x0000500c09ff75b2 */ /* 0x0044f00008000100 */
[----:B------:R2:W1:Y:S01]  /*07b0*/  SYNCS.EXCH.64 URZ, [UR9+0x68], UR14 ;  /* 0x0000680e09ff75b2 */ /* 0x0004620008000100 */
[----:B------:R2:W1:Y:S01]  /*07c0*/  SYNCS.EXCH.64 URZ, [UR9+0x58], UR12 ;  /* 0x0000580c09ff75b2 */ /* 0x0004620008000100 */
[----:B------:R2:W1:Y:S01]  /*07d0*/  SYNCS.EXCH.64 URZ, [UR9+0x70], UR14 ;  /* 0x0000700e09ff75b2 */ /* 0x0004620008000100 */
[----:B------:R2:W1:Y:S01]  /*07e0*/  SYNCS.EXCH.64 URZ, [UR9+0x60], UR12 ;  /* 0x0000600c09ff75b2 */ /* 0x0004620008000100 */
[----:B------:R2:W1:Y:S01]  /*07f0*/  SYNCS.EXCH.64 URZ, [UR9+0x78], UR14 ;  /* 0x0000780e09ff75b2 */ /* 0x0004620008000100 */
[----:B------:R-:W-:Y:S01]  /*0800*/  NOP ;  /* 0x0000000000007918 */ /* 0x000fe20000000000 */
.L_x_10:
[----:B------:R-:W4:Y:S01]  /*0810*/  SHFL.IDX PT, R0, R70, RZ, 0x1f ;  /* 0x00001fff46007589 */ /* 0x000f2200000e0000 */
[----:B------:R-:W-:Y:S01]  /*0820*/  NOP ;  /* 0x0000000000007918 */ /* 0x000fe20000000000 */
[----:B----4-:R-:W-:-:S13]  /*0830*/  ISETP.NE.AND P0, PT, R0, 0x3, PT ;  /* 0x000000030000780c */ /* 0x010fda0003f05270 */
[----:B------:R-:W-:Y:S05]  /*0840*/  @P0 BRA `(.L_x_11) ;  /* 0x00000000002c0947 */ /* 0x000fea0003800000 */
[----:B---3--:R-:W-:Y:S01]  /*0850*/  UMOV UR8, 0x400 ;  /* 0x0000040000087882 */ /* 0x008fe20000000000 */
[----:B------:R-:W-:Y:S01]  /*0860*/  UMOV UR7, 0x20 ;  /* 0x0000002000077882 */ /* 0x000fe20000000000 */
[----:B------:R-:W-:Y:S02]  /*0870*/  ULEA UR8, UR37, UR8, 0x18 ;  /* 0x0000000825087291 */ /* 0x000fe4000f8ec0ff */
[----:B--2---:R-:W-:-:S04]  /*0880*/  UIADD3 UR12, UPT, UPT, -UR7, 0x100000, URZ ;  /* 0x00100000070c7890 */ /* 0x004fc8000fffe1ff */
[----:B------:R-:W-:Y:S02]  /*0890*/  USHF.L.U32 UR13, UR12, 0xb, URZ ;  /* 0x0000000b0c0d7899 */ /* 0x000fe400080006ff */
[----:B------:R-:W-:Y:S01]  /*08a0*/  USHF.L.U32 UR12, UR12, 0x1, URZ ;  /* 0x000000010c0c7899 */ /* 0x000fe200080006ff */
[----:B------:R-:W-:Y:S01]  /*08b0*/  ELECT P0, URZ, PT ;  /* 0x0000000000ff782f */ /* 0x000fe20003800000 */
[----:B------:R-:W2:Y:S10]  /*08c0*/  FENCE.VIEW.ASYNC.S ;  /* 0x00000000000073c6 */ /* 0x000eb40000000000 */
[----:B--2---:R4:W2:Y:S01]  /*08d0*/  SYNCS.EXCH.64 URZ, [UR8+0x80], UR12 ;  /* 0x0000800c08ff75b2 */ /* 0x0048a20008000100 */
[----:B------:R4:W3:Y:S02]  /*08e0*/  SYNCS.EXCH.64 URZ, [UR8+0x88], UR12 ;  /* 0x0000880c08ff75b2 */ /* 0x0008e40008000100 */
[----:B----4-:R-:W-:Y:S01]  /*08f0*/  NOP ;  /* 0x0000000000007918 */ /* 0x010fe20000000000 */
.L_x_11:
[----:B------:R-:W4:Y:S01]  /*0900*/  SHFL.IDX PT, R0, R70, RZ, 0x1f ;  /* 0x00001fff46007589 */ /* 0x000f2200000e0000 */
[----:B------:R-:W-:Y:S01]  /*0910*/  NOP ;  /* 0x0000000000007918 */ /* 0x000fe20000000000 */
[----:B----4-:R-:W-:-:S13]  /*0920*/  ISETP.NE.AND P0, PT, R0, 0x4, PT ;  /* 0x000000040000780c */ /* 0x010fda0003f05270 */
[----:B------:R-:W-:Y:S05]  /*0930*/  @P0 BRA `(.L_x_12) ;  /* 0x0000000000480947 */ /* 0x000fea0003800000 */
[----:B--2---:R-:W-:Y:S01]  /*0940*/  UMOV UR9, 0x1e0 ;  /* 0x000001e000097882 */ /* 0x004fe20000000000 */
[----:B---3--:R-:W-:Y:S01]  /*0950*/  UMOV UR8, 0x400 ;  /* 0x0000040000087882 */ /* 0x008fe20000000000 */
[----:B------:R-:W-:Y:S01]  /*0960*/  USEL UR9, UR9, 0x1a0, UP5 ;  /* 0x000001a009097887 */ /* 0x000fe2000a800000 */
        /* <DEDUP_REMOVED lines=10> */
[----:B--2---:R4:W2:Y:S08]  /*0a10*/  SYNCS.EXCH.64 URZ, [UR8+0x90], UR12 ;  /* 0x0000900c08ff75b2 */ /* 0x0048b00008000100 */
[----:B------:R4:W3:Y:S01]  /*0a20*/  SYNCS.EXCH.64 URZ, [UR8+0xa0], UR14 ;  /* 0x0000a00e08ff75b2 */ /* 0x0008e20008000100 */
[----:B------:R4:W1:Y:S01]  /*0a30*/  SYNCS.EXCH.64 URZ, [UR8+0x98], UR12 ;  /* 0x0000980c08ff75b2 */ /* 0x0008620008000100 */
[----:B------:R4:W1:Y:S02]  /*0a40*/  SYNCS.EXCH.64 URZ, [UR8+0xa8], UR14 ;  /* 0x0000a80e08ff75b2 */ /* 0x0008640008000100 */
[----:B----4-:R-:W-:Y:S01]  /*0a50*/  NOP ;  /* 0x0000000000007918 */ /* 0x010fe20000000000 */
.L_x_12:
[----:B------:R-:W4:Y:S01]  /*0a60*/  SHFL.IDX PT, R0, R70, RZ, 0x1f ;  /* 0x00001fff46007589 */ /* 0x000f2200000e0000 */
[----:B------:R-:W-:Y:S01]  /*0a70*/  NOP ;  /* 0x0000000000007918 */ /* 0x000fe20000000000 */
[----:B----4-:R-:W-:-:S13]  /*0a80*/  ISETP.NE.AND P0, PT, R0, 0x5, PT ;  /* 0x000000050000780c */ /* 0x010fda0003f05270 */
[----:B------:R-:W-:Y:S05]  /*0a90*/  @P0 BRA `(.L_x_13) ;  /* 0x0000000000540947 */ /* 0x000fea0003800000 */
[----:B--2---:R-:W-:Y:S01]  /*0aa0*/  UMOV UR9, 0x400 ;  /* 0x0000040000097882 */ /* 0x004fe20000000000 */
        /* <DEDUP_REMOVED lines=14> */
[----:B------:R4:W1:Y:S01]  /*0b90*/  SYNCS.EXCH.64 URZ, [UR9+0xd8], UR14 ;  /* 0x0000d80e09ff75b2 */ /* 0x0008620008000100 */
[----:B------:R4:W1:Y:S01]  /*0ba0*/  SYNCS.EXCH.64 URZ, [UR9+0xc0], UR12 ;  /* 0x0000c00c09ff75b2 */ /* 0x0008620008000100 */
[----:B------:R4:W1:Y:S01]  /*0bb0*/  SYNCS.EXCH.64 URZ, [UR9+0xe0], UR14 ;  /* 0x0000e00e09ff75b2 */ /* 0x0008620008000100 */
[----:B------:R4:W1:Y:S01]  /*0bc0*/  SYNCS.EXCH.64 URZ, [UR9+0xc8], UR12 ;  /* 0x0000c80c09ff75b2 */ /* 0x0008620008000100 */
[----:B------:R4:W1:Y:S02]  /*0bd0*/  SYNCS.EXCH.64 URZ, [UR9+0xe8], UR14 ;  /* 0x0000e80e09ff75b2 */ /* 0x0008640008000100 */
[----:B----4-:R-:W-:Y:S01]  /*0be0*/  NOP ;  /* 0x0000000000007918 */ /* 0x010fe20000000000 */
.L_x_13:
[----:B------:R-:W4:Y:S01]  /*0bf0*/  SHFL.IDX PT, R0, R70, RZ, 0x1f ;  /* 0x00001fff46007589 */ /* 0x000f2200000e0000 */
[----:B------:R-:W-:Y:S01]  /*0c00*/  ISETP.NE.OR P1, PT, RZ, UR10, !P1 ;  /* 0x0000000aff007c0c */ /* 0x000fe2000cf25670 */
        /* <DEDUP_REMOVED lines=12> */
[----:B------:R4:W3:Y:S01]  /*0cd0*/  SYNCS.EXCH.64 URZ, [UR8+0x100], UR12 ;  /* 0x0001000c08ff75b2 */ /* 0x0008e20008000100 */
[----:B------:R4:W1:Y:S01]  /*0ce0*/  SYNCS.EXCH.64 URZ, [UR8+0xf8], UR12 ;  /* 0x0000f80c08ff75b2 */ /* 0x0008620008000100 */
[----:B------:R4:W1:Y:S02]  /*0cf0*/  SYNCS.EXCH.64 URZ, [UR8+0x108], UR12 ;  /* 0x0001080c08ff75b2 */ /* 0x0008640008000100 */
[----:B----4-:R-:W-:Y:S01]  /*0d00*/  NOP ;  /* 0x0000000000007918 */ /* 0x010fe20000000000 */
.L_x_14:
[----:B------:R-:W-:Y:S01]  /*0d10*/  VOTEU.ALL UP1, P1 ;  /* 0x0000000000ff7886 */ /* 0x000fe20000820000 */
[----:B---3--:R-:W3:Y:S01]  /*0d20*/  LDCU UR8, c[0x0][0x36c] ;  /* 0x00006d80ff0877ac */ /* 0x008ee20008000800 */
[----:B------:R-:W-:Y:S01]  /*0d30*/  NOP ;  /* 0x0000000000007918 */ /* 0x000fe20000000000 */
[----:B------:R-:W-:Y:S01]  /*0d40*/  LOP3.LUT R10, R74, 0x1f, RZ, 0xc0, !PT ;  /* 0x0000001f4a0a7812 */ /* 0x000fe200078ec0ff */
[----:B--2---:R-:W-:Y:S01]  /*0d50*/  UMOV UR12, 0x20 ;  /* 0x00000020000c7882 */ /* 0x004fe20000000000 */
[----:B------:R-:W-:Y:S01]  /*0d60*/  @!UP1 UMOV UR7, 0x400 ;  /* 0x0000040000079882 */ /* 0x000fe20000000000 */
[----:B------:R-:W-:-:S04]  /*0d70*/  @!UP1 UIADD3 UR12, UPT, UPT, -UR12, 0x100000, URZ ;  /* 0x001000000c0c9890 */ /* 0x000fc8000fffe1ff */
[----:B------:R-:W-:Y:S02]  /*0d80*/  @!UP1 USHF.L.U32 UR13, UR12, 0xb, URZ ;  /* 0x0000000b0c0d9899 */ /* 0x000fe400080006ff */
[----:B------:R-:W-:Y:S02]  /*0d90*/  @!UP1 USHF.L.U32 UR12, UR12, 0x1, URZ ;  /* 0x000000010c0c9899 */ /* 0x000fe400080006ff */
[----:B------:R-:W-:Y:S01]  /*0da0*/  @!UP1 ULEA UR7, UR37, UR7, 0x18 ;  /* 0x0000000725079291 */ /* 0x000fe2000f8ec0ff */
[----:B------:R-:W-:Y:S01]  /*0db0*/  VOTEU.ALL UP1, P1 ;  /* 0x0000000000ff7886 */ /* 0x000fe20000820000 */
[----:B------:R-:W-:Y:S01]  /*0dc0*/  UISETP.NE.AND UP4, UPT, UR10, URZ, UPT ;  /* 0x000000ff0a00728c */ /* 0x000fe2000bf85270 */
[----:B------:R-:W2:Y:S09]  /*0dd0*/  FENCE.VIEW.ASYNC.S ;  /* 0x00000000000073c6 */ /* 0x000eb20000000000 */
[----:B--2---:R2:W4:Y:S01]  /*0de0*/  @!UP1 SYNCS.EXCH.64 URZ, [UR7+0x110], UR12 ;  /* 0x0001100c07ff95b2 */ /* 0x0045220008000100 */
[----:B---3--:R-:W-:-:S09]  /*0df0*/  UISETP.EQ.U32.AND UP1, UPT, UR8, 0x1, UPT ;  /* 0x000000010800788c */ /* 0x008fd2000bf22070 */
[----:B------:R-:W-:Y:S05]  /*0e00*/  BRA.U !UP1, `(.L_x_15) ;  /* 0x0000000109087547 */ /* 0x000fea000b800000 */
[----:B-1--4-:R-:W-:Y:S01]  /*0e10*/  UCGABAR_ARV ;  /* 0x00000000000079c7 */ /* 0x012fe20008000000 */
[----:B------:R-:W-:Y:S05]  /*0e20*/  BRA `(.L_x_16) ;  /* 0x0000000000047947 */ /* 0x000fea0003800000 */
.L_x_15:
[----:B-1--4-:R-:W-:Y:S01]  /*0e30*/  NOP ;  /* 0x0000000000007918 */ /* 0x012fe20000000000 */
.L_x_16:
[----:B------:R-:W1:Y:S01]  /*0e40*/  S2R R11, SR_CTAID.X ;  /* 0x00000000000b7919 */ /* 0x000e620000002500 */
[----:B------:R-:W-:-:S05]  /*0e50*/  CS2R.32 R60, SR_CgaSize ;  /* 0x00000000003c7805 */ /* 0x000fca0000008a00 */
[----:B------:R-:W-:-:S05]  /*0e60*/  IMAD R60, R60, -0xa0, RZ ;  /* 0xffffff603c3c7824 */ /* 0x000fca00078e02ff */
[----:B------:R-:W-:-:S14]  /*0e70*/  R2UR UR8, R60 ;  /* 0x000000003c0872ca */ /* 0x000fdc00000e0000 */
[----:B------:R-:W3:Y:S01]  /*0e80*/  LDCU UR8, c[0x0][UR8+0x2b0] ;  /* 0x00005600080877ac */ /* 0x000ee20008000800 */
[----:B------:R-:W-:-:S05]  /*0e90*/  CS2R.32 R0, SR_CgaSize ;  /* 0x0000000000007805 */ /* 0x000fca0000008a00 */
[----:B------:R-:W-:-:S06]  /*0ea0*/  IMAD R0, R0, -0xa0, RZ ;  /* 0xffffff6000007824 */ /* 0x000fcc00078e02ff */
[----:B------:R-:W4:Y:S01]  /*0eb0*/  LDC R0, c[0x0][R0+0x2a0] ;  /* 0x0000a80000007b82 */ /* 0x000f220000000800 */
[----:B------:R-:W-:Y:S01]  /*0ec0*/  PRMT R8, RZ, 0x7610, R8 ;  /* 0x00007610ff087816 */ /* 0x000fe20000000008 */
[----:B------:R-:W3:Y:S01]  /*0ed0*/  S2R R20, SR_CTAID.Y ;  /* 0x0000000000147919 */ /* 0x000ee20000002600 */
[----:B------:R-:W-:-:S05]  /*0ee0*/  CS2R.32 R60, SR_CgaSize ;  /* 0x00000000003c7805 */ /* 0x000fca0000008a00 */
[----:B------:R-:W-:-:S05]  /*0ef0*/  IMAD R60, R60, -0xa0, RZ ;  /* 0xffffff603c3c7824 */ /* 0x000fca00078e02ff */
[----:B--2---:R-:W-:-:S14]  /*0f00*/  R2UR UR7, R60 ;  /* 0x000000003c0772ca */ /* 0x004fdc00000e0000 */
[----:B------:R-:W2:Y:S01]  /*0f10*/  LDCU UR7, c[0x0][UR7+0x2b4] ;  /* 0x00005680070777ac */ /* 0x000ea20008000800 */
[----:B------:R-:W-:Y:S01]  /*0f20*/  UISETP.NE.AND UP2, UPT, UR10, 0x2, UPT ;  /* 0x000000020a00788c */ /* 0x000fe2000bf45270 */
[----:B------:R-:W3:Y:S01]  /*0f30*/  LDC R9, c[0x0][0xb24] ;  /* 0x0002c900ff097b82 */ /* 0x000ee20000000800 */
[----:B------:R-:W-:-:S05]  /*0f40*/  CS2R.32 R58, SR_CgaSize ;  /* 0x00000000003a7805 */ /* 0x000fca0000008a00 */
[----:B------:R-:W-:-:S06]  /*0f50*/  IMAD R58, R58, -0xa0, RZ ;  /* 0xffffff603a3a7824 */ /* 0x000fcc00078e02ff */
[----:B------:R-:W4:Y:S08]  /*0f60*/  LDC R58, c[0x0][R58+0x2a4] ;  /* 0x0000a9003a3a7b82 */ /* 0x000f300000000800 */
[----:B------:R-:W4:Y:S01]  /*0f70*/  LDC R26, c[0x0][0xb24] ;  /* 0x0002c900ff1a7b82 */ /* 0x000f220000000800 */
[----:B-1----:R-:W-:Y:S01]  /*0f80*/  I2FP.F32.U32 R4, R11 ;  /* 0x0000000b00047245 */ /* 0x002fe20000201000 */
[----:B------:R-:W-:-:S06]  /*0f90*/  IMAD.MOV.U32 R21, RZ, RZ, R11 ;  /* 0x000000ffff157224 */ /* 0x000fcc00078e000b */
[----:B------:R-:W1:Y:S01]  /*0fa0*/  S2UR UR36, SR_CTAID.Z ;  /* 0x00000000002479c3 */ /* 0x000e620000002700 */
[----:B---3--:R-:W-:Y:S02]  /*0fb0*/  ISETP.GE.AND P0, PT, R9, 0x1, PT ;  /* 0x000000010900780c */ /* 0x008fe40003f06270 */
[----:B------:R-:W-:Y:S01]  /*0fc0*/  I2FP.F32.U32 R2, R20 ;  /* 0x0000001400027245 */ /* 0x000fe20000201000 */
[----:B------:R-:W-:-:S04]  /*0fd0*/  FMUL R4, R4, UR8 ;  /* 0x0000000804047c20 */ /* 0x000fc80008400000 */
[----:B--2---:R-:W-:Y:S01]  /*0fe0*/  FMUL R2, R2, UR7 ;  /* 0x0000000702027c20 */ /* 0x004fe20008400000 */
[----:B------:R-:W2:Y:S01]  /*0ff0*/  F2I.U32.TRUNC.NTZ R60, R4 ;  /* 0x00000004003c7305 */ /* 0x000ea2000020f000 */
[----:B------:R-:W3:Y:S07]  /*1000*/  LDCU UR7, c[0x0][0xb30] ;  /* 0x00016600ff0777ac */ /* 0x000eee0008000800 */
[----:B------:R-:W1:Y:S01]  /*1010*/  F2I.U32.TRUNC.NTZ R3, R2 ;  /* 0x0000000200037305 */ /* 0x000e62000020f000 */
[----:B--2---:R-:W-:-:S04]  /*1020*/  IMAD.MOV R60, RZ, RZ, -R60 ;  /* 0x000000ffff3c7224 */ /* 0x004fc800078e0a3c */
[----:B----4-:R-:W-:Y:S01]  /*1030*/  IMAD R60, R0, R60, R11 ;  /* 0x0000003c003c7224 */ /* 0x010fe200078e020b */
[----:B------:R-:W-:Y:S01]  /*1040*/  PRMT R0, RZ, 0x7610, R0 ;  /* 0x00007610ff007816 */ /* 0x000fe20000000000 */
[----:B---3--:R-:W-:Y:S01]  /*1050*/  UISETP.NE.AND UP3, UPT, UR7, 0x1, UPT ;  /* 0x000000010700788c */ /* 0x008fe2000bf65270 */
[----:B-1----:R-:W-:-:S05]  /*1060*/  IADD3 R3, PT, PT, -R3, RZ, RZ ;  /* 0x000000ff03037210 */ /* 0x002fca0007ffe1ff */
[----:B------:R-:W-:Y:S01]  /*1070*/  IMAD R58, R58, R3, R20 ;  /* 0x000000033a3a7224 */ /* 0x000fe200078e0214 */
[----:B------:R-:W-:Y:S06]  /*1080*/  BRA.U UP4, `(.L_x_17) ;  /* 0x0000000104247547 */ /* 0x000fec000b800000 */
[----:B------:R-:W-:Y:S01]  /*1090*/  ISETP.NE.AND P1, PT, R58, RZ, PT ;  /* 0x000000ff3a00720c */ /* 0x000fe20003f25270 */
[----:B------:R-:W-:Y:S01]  /*10a0*/  IMAD.MOV.U32 R0, RZ, RZ, 0x3 ;  /* 0x00000003ff007424 */ /* 0x000fe200078e00ff */
[C---:B------:R-:W-:Y:S02]  /*10b0*/  LOP3.LUT R3, R60.reuse, 0xfffffffe, RZ, 0xc0, !PT ;  /* 0xfffffffe3c037812 */ /* 0x040fe400078ec0ff */
[----:B------:R-:W-:Y:S02]  /*10c0*/  ISETP.LT.U32.OR P1, PT, R60, 0x2, !P1 ;  /* 0x000000023c00780c */ /* 0x000fe40004f21470 */
[----:B------:R-:W-:Y:S02]  /*10d0*/  SHF.L.U32 R0, R0, R3, RZ ;  /* 0x0000000300007219 */ /* 0x000fe400000006ff */
[----:B------:R-:W-:Y:S02]  /*10e0*/  SEL R5, RZ, 0x1, !P1 ;  /* 0x00000001ff057807 */ /* 0x000fe40004800000 */
[----:B------:R-:W-:-:S05]  /*10f0*/  SEL R2, RZ, 0x2, !P1 ;  /* 0x00000002ff027807 */ /* 0x000fca0004800000 */
[----:B------:R-:W-:-:S05]  /*1100*/  IMAD.IADD R2, R5, 0x1, R2 ;  /* 0x0000000105027824 */ /* 0x000fca00078e0202 */
[----:B------:R-:W-:Y:S02]  /*1110*/  PRMT R8, R2, 0x7610, R8 ;  /* 0x0000761002087816 */ /* 0x000fe40000000008 */
.L_x_17:
[----:B------:R-:W-:Y:S05]  /*1120*/  @!P0 BRA `(.L_x_18) ;  /* 0x0000000000b88947 */ /* 0x000fea0003800000 */
[----:B------:R-:W1:Y:S01]  /*1130*/  LDC.64 R4, c[0x0][0xb18] ;  /* 0x0002c600ff047b82 */ /* 0x000e620000000a00 */
[----:B------:R-:W-:-:S07]  /*1140*/  ISETP.NE.AND P0, PT, R9, 0x1, PT ;  /* 0x000000010900780c */ /* 0x000fce0003f05270 */
[----:B------:R-:W2:Y:S08]  /*1150*/  LDC R14, c[0x0][0xb0c] ;  /* 0x0002c300ff0e7b82 */ /* 0x000eb00000000800 */
[----:B------:R-:W3:Y:S08]  /*1160*/  LDC R13, c[0x0][0x370] ;  /* 0x0000dc00ff0d7b82 */ /* 0x000ef00000000800 */
[----:B------:R-:W4:Y:S01]  /*1170*/  LDC R16, c[0x0][0x374] ;  /* 0x0000dd00ff107b82 */ /* 0x000f220000000800 */
[----:B-1----:R-:W-:-:S07]  /*1180*/  ISETP.NE.AND P1, PT, R4, 0x1, PT ;  /* 0x000000010400780c */ /* 0x002fce0003f25270 */
[----:B------:R-:W3:Y:S01]  /*1190*/  LDC.64 R6, c[0x0][0xb10] ;  /* 0x0002c400ff067b82 */ /* 0x000ee20000000a00 */
[----:B--2---:R-:W-:-:S07]  /*11a0*/  ISETP.NE.AND P2, PT, R14, 0x1, PT ;  /* 0x000000010e00780c */ /* 0x004fce0003f45270 */
[----:B------:R-:W1:Y:S08]  /*11b0*/  LDC R12, c[0x0][0xb20] ;  /* 0x0002c800ff0c7b82 */ /* 0x000e700000000800 */
[----:B------:R-:W2:Y:S01]  /*11c0*/  LDC.64 R2, c[0x0][0xb28] ;  /* 0x0002ca00ff027b82 */ /* 0x000ea20000000a00 */
[----:B----4-:R-:W-:-:S04]  /*11d0*/  IMAD.HI.U32 R15, R16, R5, RZ ;  /* 0x00000005100f7227 */ /* 0x010fc800078e00ff */
[----:B------:R-:W-:-:S04]  /*11e0*/  IMAD.HI.U32 R5, R20, R5, RZ ;  /* 0x0000000514057227 */ /* 0x000fc800078e00ff */
[----:B---3--:R-:W-:-:S04]  /*11f0*/  IMAD.HI.U32 R18, R13, R6, RZ ;  /* 0x000000060d127227 */ /* 0x008fc800078e00ff */
[C---:B------:R-:W-:Y:S01]  /*1200*/  IMAD.HI.U32 R22, R11.reuse, R6, RZ ;  /* 0x000000060b167227 */ /* 0x040fe200078e00ff */
[-C--:B------:R-:W-:Y:S02]  /*1210*/  @P2 SHF.R.U32.HI R13, RZ, R7.reuse, R18 ;  /* 0x00000007ff0d2219 */ /* 0x080fe40000011612 */
[-C--:B-1----:R-:W-:Y:S02]  /*1220*/  @P1 SHF.R.U32.HI R16, RZ, R12.reuse, R15 ;  /* 0x0000000cff101219 */ /* 0x082fe4000001160f */
[----:B------:R-:W-:Y:S02]  /*1230*/  SHF.R.U32.HI R5, RZ, R12, R5 ;  /* 0x0000000cff057219 */ /* 0x000fe40000011605 */
[----:B------:R-:W-:Y:S02]  /*1240*/  SHF.R.U32.HI R22, RZ, R7, R22 ;  /* 0x00000007ff167219 */ /* 0x000fe40000011616 */
[----:B------:R-:W-:Y:S01]  /*1250*/  SEL R5, R20, R5, !P1 ;  /* 0x0000000514057207 */ /* 0x000fe20004800000 */
[----:B--2---:R-:W-:Y:S01]  /*1260*/  IMAD.HI.U32 R18, R16, R2, RZ ;  /* 0x0000000210127227 */ /* 0x004fe200078e00ff */
[----:B------:R-:W-:-:S02]  /*1270*/  SEL R21, R11, R22, !P2 ;  /* 0x000000160b157207 */ /* 0x000fc40005000000 */
[----:B------:R-:W-:Y:S01]  /*1280*/  IADD3 R7, PT, PT, -R5, RZ, RZ ;  /* 0x000000ff05077210 */ /* 0x000fe20007ffe1ff */
[----:B------:R-:W-:Y:S01]  /*1290*/  IMAD.HI.U32 R6, R13, R2, RZ ;  /* 0x000000020d067227 */ /* 0x000fe200078e00ff */
[----:B------:R-:W-:-:S03]  /*12a0*/  @P0 SHF.R.U32.HI R16, RZ, R3, R18 ;  /* 0x00000003ff100219 */ /* 0x000fc60000011612 */
[----:B------:R-:W-:Y:S01]  /*12b0*/  IMAD R7, R4, R7, R20 ;  /* 0x0000000704077224 */ /* 0x000fe200078e0214 */
[----:B------:R-:W-:Y:S01]  /*12c0*/  @P0 SHF.R.U32.HI R13, RZ, R3, R6 ;  /* 0x00000003ff0d0219 */ /* 0x000fe20000011606 */
[----:B------:R-:W-:-:S04]  /*12d0*/  IMAD R16, R16, R9, RZ ;  /* 0x0000000910107224 */ /* 0x000fc800078e02ff */
[----:B------:R-:W-:Y:S01]  /*12e0*/  IMAD R6, R13, R9, RZ ;  /* 0x000000090d067224 */ /* 0x000fe200078e02ff */
[----:B------:R-:W-:-:S04]  /*12f0*/  ISETP.GE.AND P1, PT, R5, R16, PT ;  /* 0x000000100500720c */ /* 0x000fc80003f26270 */
[----:B------:R-:W-:Y:S01]  /*1300*/  ISETP.GE.OR P1, PT, R21, R6, P1 ;  /* 0x000000061500720c */ /* 0x000fe20000f26670 */
[----:B------:R-:W-:-:S05]  /*1310*/  IMAD.HI.U32 R6, R5, R2, RZ ;  /* 0x0000000205067227 */ /* 0x000fca00078e00ff */
[----:B------:R-:W-:-:S04]  /*1320*/  SHF.R.U32.HI R6, RZ, R3, R6 ;  /* 0x00000003ff067219 */ /* 0x000fc80000011606 */
[----:B------:R-:W-:-:S03]  /*1330*/  SEL R6, R5, R6, !P0 ;  /* 0x0000000605067207 */ /* 0x000fc60004000000 */
[----:B------:R-:W-:Y:S01]  /*1340*/  @!P1 IMAD.HI.U32 R12, R21, R2, RZ ;  /* 0x00000002150c9227 */ /* 0x000fe200078e00ff */
[----:B------:R-:W-:-:S04]  /*1350*/  IADD3 R2, PT, PT, -R6, RZ, RZ ;  /* 0x000000ff06027210 */ /* 0x000fc80007ffe1ff */
[----:B------:R-:W-:Y:S01]  /*1360*/  @!P1 SHF.R.U32.HI R12, RZ, R3, R12 ;  /* 0x00000003ff0c9219 */ /* 0x000fe2000001160c */
[----:B------:R-:W-:-:S03]  /*1370*/  IMAD R2, R9, R2, R5 ;  /* 0x0000000209027224 */ /* 0x000fc600078e0205 */
[----:B------:R-:W-:-:S05]  /*1380*/  @!P1 SEL R3, R21, R12, !P0 ;  /* 0x0000000c15039207 */ /* 0x000fca0004000000 */
[--C-:B------:R-:W-:Y:S02]  /*1390*/  @!P1 IMAD.IADD R6, R6, 0x1, -R3.reuse ;  /* 0x0000000106069824 */ /* 0x100fe400078e0a03 */
[----:B------:R-:W-:Y:S01]  /*13a0*/  @!P1 IMAD R3, R2, R13, R3 ;  /* 0x0000000d02039224 */ /* 0x000fe200078e0203 */
[----:B------:R-:W-:Y:S01]  /*13b0*/  IADD3 R2, PT, PT, -R21, RZ, RZ ;  /* 0x000000ff15027210 */ /* 0x000fe20007ffe1ff */
[----:B------:R-:W-:Y:S02]  /*13c0*/  @!P1 IMAD R5, R6, R9, R21 ;  /* 0x0000000906059224 */ /* 0x000fe400078e0215 */
[----:B------:R-:W-:Y:S02]  /*13d0*/  @!P1 IMAD.MOV.U32 R21, RZ, RZ, R3 ;  /* 0x000000ffff159224 */ /* 0x000fe400078e0003 */
[----:B------:R-:W-:Y:S02]  /*13e0*/  IMAD R2, R14, R2, R11 ;  /* 0x000000020e027224 */ /* 0x000fe400078e020b */
[----:B------:R-:W-:-:S02]  /*13f0*/  IMAD R20, R5, R4, R7 ;  /* 0x0000000405147224 */ /* 0x000fc400078e0207 */
[----:B------:R-:W-:Y:S02]  /*1400*/  IMAD R21, R21, R14, R2 ;  /* 0x0000000e15157224 */ /* 0x000fe400078e0202 */
.L_x_18:
[----:B------:R-:W-:Y:S05]  /*1410*/  BRA.U UP3, `(.L_x_19) ;  /* 0x0000000103407547 */ /* 0x000fea000b800000 */
[----:B------:R-:W1:Y:S08]  /*1420*/  LDC.64 R4, c[0x0][0xb10] ;  /* 0x0002c400ff047b82 */ /* 0x000e700000000a00 */
[----:B------:R-:W2:Y:S08]  /*1430*/  LDC.64 R2, c[0x0][0xb18] ;  /* 0x0002c600ff027b82 */ /* 0x000eb00000000a00 */
[----:B------:R-:W3:Y:S08]  /*1440*/  LDC R6, c[0x0][0xb20] ;  /* 0x0002c800ff067b82 */ /* 0x000ef00000000800 */
[----:B------:R-:W4:Y:S01]  /*1450*/  LDC R12, c[0x0][0xb0c] ;  /* 0x0002c300ff0c7b82 */ /* 0x000f220000000800 */
[----:B-1----:R-:W-:-:S05]  /*1460*/  IMAD.HI.U32 R4, R21, R4, RZ ;  /* 0x0000000415047227 */ /* 0x002fca00078e00ff */
[----:B------:R-:W-:Y:S01]  /*1470*/  SHF.R.U32.HI R4, RZ, R5, R4 ;  /* 0x00000005ff047219 */ /* 0x000fe20000011604 */
[----:B--2---:R-:W-:Y:S01]  /*1480*/  IMAD.HI.U32 R3, R20, R3, RZ ;  /* 0x0000000314037227 */ /* 0x004fe200078e00ff */
[----:B------:R-:W-:-:S04]  /*1490*/  ISETP.NE.AND P0, PT, R2, 0x1, PT ;  /* 0x000000010200780c */ /* 0x000fc80003f05270 */
[----:B---3--:R-:W-:-:S04]  /*14a0*/  SHF.R.U32.HI R3, RZ, R6, R3 ;  /* 0x00000006ff037219 */ /* 0x008fc80000011603 */
[----:B------:R-:W-:Y:S02]  /*14b0*/  SEL R3, R20, R3, !P0 ;  /* 0x0000000314037207 */ /* 0x000fe40004000000 */
[----:B----4-:R-:W-:-:S04]  /*14c0*/  ISETP.NE.AND P1, PT, R12, 0x1, PT ;  /* 0x000000010c00780c */ /* 0x010fc80003f25270 */
[----:B------:R-:W-:-:S05]  /*14d0*/  SEL R6, R21, R4, !P1 ;  /* 0x0000000415067207 */ /* 0x000fca0004800000 */
[----:B------:R-:W-:Y:S02]  /*14e0*/  IMAD.IADD R4, R3, 0x1, -R6 ;  /* 0x0000000103047824 */ /* 0x000fe400078e0a06 */
[----:B------:R-:W-:Y:S02]  /*14f0*/  IMAD.IADD R3, R6, 0x1, -R3 ;  /* 0x0000000106037824 */ /* 0x000fe400078e0a03 */
[----:B------:R-:W-:Y:S02]  /*1500*/  IMAD R21, R4, R12, R21 ;  /* 0x0000000c04157224 */ /* 0x000fe400078e0215 */
[----:B------:R-:W-:Y:S02]  /*1510*/  IMAD R20, R3, R2, R20 ;  /* 0x0000000203147224 */ /* 0x000fe400078e0214 */
.L_x_19:
[----:B------:R-:W-:Y:S05]  /*1520*/  BRA.U !UP1, `(.L_x_20) ;  /* 0x00000001090c7547 */ /* 0x000fea000b800000 */
[----:B------:R-:W-:Y:S01]  /*1530*/  UCGABAR_WAIT ;  /* 0x0000000000007dc7 */ /* 0x000fe20008000000 */
[----:B------:R-:W-:Y:S01]  /*1540*/  CCTL.IVALL ;  /* 0x00000000ff00798f */ /* 0x000fe20002000000 */
[----:B------:R-:W-:Y:S05]  /*1550*/  BRA `(.L_x_21) ;  /* 0x0000000000047947 */ /* 0x000fea0003800000 */
.L_x_20:
[----:B------:R-:W-:Y:S06]  /*1560*/  BAR.SYNC.DEFER_BLOCKING 0x0 ;  /* 0x0000000000007b1d */ /* 0x000fec0000010000 */
.L_x_21:
[----:B------:R-:W-:Y:S05]  /*1570*/  BRA.U UP2, `(.L_x_22) ;  /* 0x0000001102dc7547 */ /* 0x000fea000b800000 */
[----:B------:R-:W1:Y:S01]  /*1580*/  LDCU UR4, c[0x0][0x38c] ;  /* 0x00007180ff0477ac */ /* 0x000e620008000800 */
[----:B------:R-:W2:Y:S01]  /*1590*/  LDC R9, c[0x0][0x370] ;  /* 0x0000dc00ff097b82 */ /* 0x000ea20000000800 */
[C---:B------:R-:W-:Y:S01]  /*15a0*/  IMAD.SHL.U32 R17, R11.reuse, 0x20, RZ ;  /* 0x000000200b117824 */ /* 0x040fe200078e00ff */
[----:B------:R-:W-:Y:S01]  /*15b0*/  PLOP3.LUT P1, PT, PT, PT, UP5, 0x80, 0x8 ;  /* 0x000000000008781c */ /* 0x000fe20003f2f058 */
[----:B------:R-:W-:Y:S01]  /*15c0*/  HFMA2 R15, -RZ, RZ, 0, 5.9604644775390625e-08 ;  /* 0x00000001ff0f7431 */ /* 0x000fe200000001ff */
[----:B------:R-:W-:Y:S01]  /*15d0*/  UISETP.NE.AND UP1, UPT, UR10, URZ, UPT ;  /* 0x000000ff0a00728c */ /* 0x000fe2000bf25270 */
[----:B------:R-:W-:Y:S01]  /*15e0*/  HFMA2 R12, -RZ, RZ, 0, 0 ;  /* 0x00000000ff0c7431 */ /* 0x000fe200000001ff */
[----:B------:R-:W-:Y:S01]  /*15f0*/  ISETP.NE.AND P4, PT, R10, RZ, P5 ;  /* 0x000000ff0a00720c */ /* 0x000fe20002f85270 */
[----:B------:R-:W-:Y:S01]  /*1600*/  IMAD.SHL.U32 R16, R11, 0x40, RZ ;  /* 0x000000400b107824 */ /* 0x000fe200078e00ff */
[----:B------:R-:W3:Y:S01]  /*1610*/  LDC R0, c[0x0][0x374] ;  /* 0x0000dd00ff007b82 */ /* 0x000ee20000000800 */
[----:B------:R-:W-:Y:S01]  /*1620*/  PLOP3.LUT P1, PT, P1, PT, PT, 0x8, 0x80 ;  /* 0x000000000080781c */ /* 0x000fe20000f2e170 */
[----:B------:R-:W-:Y:S01]  /*1630*/  IMAD.MOV.U32 R14, RZ, RZ, RZ ;  /* 0x000000ffff0e7224 */ /* 0x000fe200078e00ff */
[----:B------:R-:W-:Y:S01]  /*1640*/  MOV R8, 0x1 ;  /* 0x0000000100087802 */ /* 0x000fe20000000f00 */
[----:B------:R-:W-:Y:S01]  /*1650*/  IMAD.MOV.U32 R10, RZ, RZ, RZ ;  /* 0x000000ffff0a7224 */ /* 0x000fe200078e00ff */
[----:B------:R-:W-:Y:S01]  /*1660*/  LOP3.LUT R17, R17, 0x20, RZ, 0xc0, !PT ;  /* 0x0000002011117812 */ /* 0x000fe200078ec0ff */
[----:B------:R-:W4:Y:S01]  /*1670*/  LDCU.64 UR14, c[0x0][0x348] ;  /* 0x00006900ff0e77ac */ /* 0x000f220008000a00 */
[----:B-1----:R-:W-:-:S02]  /*1680*/  UIADD3 UR5, UPT, UPT, UR4, 0x3f, URZ ;  /* 0x0000003f04057890 */ /* 0x002fc4000fffe0ff */
[----:B------:R-:W-:Y:S02]  /*1690*/  USEL UR22, UR6, 0x2, UP1 ;  /* 0x0000000206167887 */ /* 0x000fe40008800000 */
[----:B------:R-:W-:Y:S01]  /*16a0*/  USHF.R.S32.HI UR7, URZ, 0x1f, UR5 ;  /* 0x0000001fff077899 */ /* 0x000fe20008011405 */
[----:B------:R-:W-:-:S03]  /*16b0*/  UMOV UR23, URZ ;  /* 0x000000ff00177c82 */ /* 0x000fc60008000000 */
[----:B------:R-:W-:Y:S02]  /*16c0*/  ULEA.HI UR7, UR7, UR5, URZ, 0x6 ;  /* 0x0000000507077291 */ /* 0x000fe4000f8f30ff */
[----:B------:R-:W-:Y:S02]  /*16d0*/  UIADD3 UR5, UPT, UPT, UR4, -0x1, URZ ;  /* 0xffffffff04057890 */ /* 0x000fe4000fffe0ff */
[----:B------:R-:W-:Y:S02]  /*16e0*/  USHF.R.S32.HI UR7, URZ, 0x6, UR7 ;  /* 0x00000006ff077899 */ /* 0x000fe40008011407 */
[----:B------:R-:W-:Y:S02]  /*16f0*/  UISETP.GE.U32.AND UP2, UPT, UR5, -0x7f, UPT ;  /* 0xffffff810500788c */ /* 0x000fe4000bf46070 */
[----:B------:R-:W-:Y:S02]  /*1700*/  UISETP.LT.U32.AND UP0, UPT, UR7, 0x5, UPT ;  /* 0x000000050700788c */ /* 0x000fe4000bf01070 */
[----:B------:R-:W-:-:S02]  /*1710*/  UIADD3 UR4, UPT, UPT, UR4, 0x7e, URZ ;  /* 0x0000007e04047890 */ /* 0x000fc4000fffe0ff */
[----:B------:R-:W-:-:S04]  /*1720*/  USEL UR5, UR7, 0x5, UP0 ;  /* 0x0000000507057887 */ /* 0x000fc80008000000 */
[----:B------:R-:W-:Y:S02]  /*1730*/  UIADD3 UR21, UPT, UPT, UR5, -0x1, URZ ;  /* 0xffffffff05157890 */ /* 0x000fe4000fffe0ff */
[----:B------:R-:W-:Y:S02]  /*1740*/  @UP2 UIADD3 UR21, UPT, UPT, UR5, URZ, URZ ;  /* 0x000000ff05152290 */ /* 0x000fe4000fffe0ff */
[----:B------:R-:W-:Y:S02]  /*1750*/  UIADD3 UR24, UPT, UPT, UR7, -UR5, URZ ;  /* 0x8000000507187290 */ /* 0x000fe4000fffe0ff */
[----:B------:R-:W-:Y:S02]  /*1760*/  UIADD3 UR13, UPT, UPT, UR21, 0x1, URZ ;  /* 0x00000001150d7890 */ /* 0x000fe4000fffe0ff */
[----:B--2-4-:R-:W-:-:S12]  /*1770*/  UIADD3 UR21, UPT, UPT, -UR21, URZ, URZ ;  /* 0x000000ff15157290 */ /* 0x014fd8000fffe1ff */
.L_x_42:
[----:B------:R-:W-:Y:S01]  /*1780*/  UISETP.NE.AND UP0, UPT, UR37, URZ, UPT ;  /* 0x000000ff2500728c */ /* 0x000fe2000bf05270 */
[----:B------:R-:W1:Y:S08]  /*1790*/  S2UR UR37, SR_CgaCtaId ;  /* 0x00000000002579c3 */ /* 0x000e700000008800 */
[----:B------:R-:W-:Y:S05]  /*17a0*/  BRA.U UP0, `(.L_x_23) ;  /* 0x0000000100347547 */ /* 0x000fea000b800000 */
[----:B------:R-:W2:Y:S01]  /*17b0*/  S2R R2, SR_CgaCtaId ;  /* 0x0000000000027919 */ /* 0x000ea20000008800 */
[----:B------:R-:W-:-:S04]  /*17c0*/  MOV R3, 0x400 ;  /* 0x0000040000037802 */ /* 0x000fc80000000f00 */
[----:B--2---:R-:W-:Y:S02]  /*17d0*/  LEA R3, R2, R3, 0x18 ;  /* 0x0000000302037211 */ /* 0x004fe400078ec0ff */
[----:B------:R-:W-:-:S03]  /*17e0*/  SHF.L.U32 R2, R8, 0x1f, RZ ;  /* 0x0000001f08027819 */ /* 0x000fc600000006ff */
[----:B------:R-:W-:-:S04]  /*17f0*/  IMAD R3, R10, 0x8, R3 ;  /* 0x000000080a037824 */ /* 0x000fc800078e0203 */
[----:B------:R-:W2:Y:S02]  /*1800*/  SYNCS.PHASECHK.TRANS64.TRYWAIT P0, [R3+URZ+0x100], R2 ;  /* 0x00010002030075a7 */ /* 0x000ea400080011ff */
[----:B--2---:R-:W-:Y:S05]  /*1810*/  @!P0 BRA `(.L_x_24) ;  /* 0x0000005c00a88947 */ /* 0x004fea0003800000 */
.L_x_134:
[----:B------:R-:W-:Y:S01]  /*1820*/  VIADD R10, R10, 0x1 ;  /* 0x000000010a0a7836 */ /* 0x000fe20000000000 */
[----:B------:R2:W-:Y:S04]  /*1830*/  SYNCS.ARRIVE.TRANS64.A1T0 RZ, [R3+URZ+0xf0], RZ ;  /* 0x0000f0ff03ff79a7 */ /* 0x0005e800081000ff */
[----:B------:R-:W-:-:S04]  /*1840*/  ISETP.NE.AND P0, PT, R10, 0x2, PT ;  /* 0x000000020a00780c */ /* 0x000fc80003f05270 */
[----:B------:R-:W-:Y:S02]  /*1850*/  SEL R10, R10, RZ, P0 ;  /* 0x000000ff0a0a7207 */ /* 0x000fe40000000000 */
[----:B--2---:R-:W-:-:S04]  /*1860*/  SEL R3, RZ, 0x1, P0 ;  /* 0x00000001ff037807 */ /* 0x004fc80000000000 */
[----:B------:R-:W-:-:S07]  /*1870*/  LOP3.LUT R8, R8, R3, RZ, 0x3c, !PT ;  /* 0x0000000308087212 */ /* 0x000fce00078e3cff */
.L_x_23:
[----:B------:R-:W-:Y:S01]  /*1880*/  UMOV UR6, 0x400 ;  /* 0x0000040000067882 */ /* 0x000fe20000000000 */
[----:B------:R-:W-:Y:S01]  /*1890*/  LEA.HI R3, R21, R21, RZ, 0x1 ;  /* 0x0000001515037211 */ /* 0x000fe200078f08ff */
[----:B-1----:R-:W-:Y:S01]  /*18a0*/  ULEA UR6, UR37, UR6, 0x18 ;  /* 0x0000000625067291 */ /* 0x002fe2000f8ec0ff */
[----:B------:R-:W-:Y:S01]  /*18b0*/  SHF.L.U32 R2, R15, 0x1f, RZ ;  /* 0x0000001f0f027819 */ /* 0x000fe200000006ff */
[----:B------:R-:W-:Y:S01]  /*18c0*/  UISETP.GE.U32.AND UP0, UPT, UR4, 0x7f, UPT ;  /* 0x0000007f0400788c */ /* 0x000fe2000bf06070 */
[----:B------:R-:W-:Y:S01]  /*18d0*/  R2UR UR35, R16 ;  /* 0x00000000102372ca */ /* 0x000fe200000e0000 */
[----:B------:R-:W-:Y:S01]  /*18e0*/  ULEA UR8, UR23, UR6, 0x3 ;  /* 0x0000000617087291 */ /* 0x000fe2000f8e18ff */
[----:B------:R-:W-:Y:S01]  /*18f0*/  IMAD.SHL.U32 R3, R3, 0x40, RZ ;  /* 0x0000004003037824 */ /* 0x000fe200078e00ff */
[----:B------:R-:W-:Y:S01]  /*1900*/  R2UR UR11, R17 ;  /* 0x00000000110b72ca */ /* 0x000fe200000e0000 */
[----:B------:R-:W-:-:S03]  /*1910*/  UMOV UR25, URZ ;  /* 0x000000ff00197c82 */ /* 0x000fc60008000000 */
[----:B------:R-:W-:-:S03]  /*1920*/  LOP3.LUT R3, R3, 0xffffff80, RZ, 0xc0, !PT ;  /* 0xffffff8003037812 */ /* 0x000fc600078ec0ff */
[----:B------:R1:W2:Y:S01]  /*1930*/  SYNCS.PHASECHK.TRANS64.TRYWAIT P0, [UR8+0x28], R2 ;  /* 0x00002802ff0075a7 */ /* 0x0002a20008001108 */
[----:B------:R-:W-:Y:S02]  /*1940*/  R2UR UR9, R3 ;  /* 0x00000000030972ca */ /* 0x000fe400000e0000 */
[----:B------:R-:W-:-:S11]  /*1950*/  R2UR UR8, R20 ;  /* 0x00000000140872ca */ /* 0x000fd600000e0000 */
[----:B------:R-:W-:Y:S02]  /*1960*/  ULOP3.LUT UR35, UR9, 0x40, UR35, 0xf8, !UPT ;  /* 0x0000004009237892 */ /* 0x000fe4000f8ef823 */
[----:B------:R-:W-:Y:S01]  /*1970*/  ULEA UR11, UR8, UR11, 0x6 ;  /* 0x0000000b080b7291 */ /* 0x000fe2000f8e30ff */
[----:B------:R-:W-:Y:S11]  /*1980*/  BRA.U !UP0, `(.L_x_25) ;  /* 0x0000000108c07547 */ /* 0x000ff6000b800000 */
[----:B------:R-:W-:Y:S01]  /*1990*/  UMOV UR16, UR21 ;  /* 0x0000001500107c82 */ /* 0x000fe20008000000 */
[----:B------:R-:W-:Y:S01]  /*19a0*/  UMOV UR17, UR23 ;  /* 0x0000001700117c82 */ /* 0x000fe20008000000 */
[----:B------:R-:W-:-:S05]  /*19b0*/  UMOV UR34, URZ ;  /* 0x000000ff00227c82 */ /* 0x000fca0008000000 */
.L_x_31:
[----:B------:R-:W-:Y:S01]  /*19c0*/  ULEA UR33, UR17, UR6, 0x3 ;  /* 0x0000000611217291 */ /* 0x000fe2000f8e18ff */
[----:B------:R-:W-:Y:S01]  /*19d0*/  @P5 MOV R3, 0x6000 ;  /* 0x0000600000035802 */ /* 0x000fe20000000f00 */
[----:B-12-4-:R-:W-:Y:S10]  /*19e0*/  @P0 BRA `(.L_x_26) ;  /* 0x00000000000c0947 */ /* 0x016ff40003800000 */
[----:B------:R-:W-:-:S04]  /*19f0*/  SHF.L.U32 R5, R15, 0x1f, RZ ;  /* 0x0000001f0f057819 */ /* 0x000fc800000006ff */
[----:B------:R-:W2:Y:S02]  /*1a00*/  SYNCS.PHASECHK.TRANS64.TRYWAIT P0, [UR33+0x28], R5 ;  /* 0x00002805ff0075a7 */ /* 0x000ea40008001121 */
[----:B--2---:R-:W-:Y:S05]  /*1a10*/  @!P0 BRA `(.L_x_27) ;  /* 0x0000005c003c8947 */ /* 0x004fea0003800000 */
.L_x_26:
[----:B------:R2:W-:Y:S01]  /*1a20*/  @P5 SYNCS.ARRIVE.TRANS64 RZ, [UR33], R3 ;  /* 0x00000003ffff59a7 */ /* 0x0005e20008000021 */
[----:B------:R-:W-:Y:S02]  /*1a30*/  ULOP3.LUT UR8, UR22, 0x2, URZ, 0xfc, !UPT ;  /* 0x0000000216087892 */ /* 0x000fe4000f8efcff */
[----:B------:R-:W-:Y:S02]  /*1a40*/  UIADD3 UR16, UPT, UPT, UR16, 0x1, URZ ;  /* 0x0000000110107890 */ /* 0x000fe4000fffe0ff */
[----:B------:R-:W-:Y:S02]  /*1a50*/  UISETP.NE.AND UP0, UPT, UR8, 0x2, UPT ;  /* 0x000000020800788c */ /* 0x000fe4000bf05270 */
[----:B------:R-:W-:-:S07]  /*1a60*/  UISETP.NE.AND UP2, UPT, UR16, 0x1, UPT ;  /* 0x000000011000788c */ /* 0x000fce000bf45270 */
[----:B------:R-:W-:Y:S05]  /*1a70*/  BRA.U UP0, `(.L_x_28) ;  /* 0x0000000100047547 */ /* 0x000fea000b800000 */
[----:B------:R-:W-:Y:S05]  /*1a80*/  BPT.TRAP 0x1 ;  /* 0x000000040000795c */ /* 0x000fea0000300000 */
.L_x_28:
[----:B------:R-:W-:Y:S04]  /*1a90*/  BSSY.RECONVERGENT B0, `(.L_x_29) ;  /* 0x0000003000007945 */ /* 0x000fe80003800200 */
[----:B------:R-:W-:Y:S05]  /*1aa0*/  @!P4 BRA `(.L_x_30) ;  /* 0x000000000004c947 */ /* 0x000fea0003800000 */
[----:B------:R-:W-:Y:S05]  /*1ab0*/  BPT.TRAP 0x1 ;  /* 0x000000040000795c */ /* 0x000fea0000300000 */
.L_x_30:
[----:B------:R-:W-:Y:S05]  /*1ac0*/  BSYNC.RECONVERGENT B0 ;  /* 0x0000000000007941 */ /* 0x000fea0003800200 */
.L_x_29:
[----:B------:R-:W-:Y:S02]  /*1ad0*/  UIADD3 UR23, UPT, UPT, UR17, 0x1, URZ ;  /* 0x0000000111177890 */ /* 0x000fe4000fffe0ff */
[----:B------:R-:W-:Y:S02]  /*1ae0*/  ULEA UR32, UR17, UR6, 0xd ;  /* 0x0000000611207291 */ /* 0x000fe4000f8e68ff */
[----:B------:R-:W-:Y:S02]  /*1af0*/  UISETP.NE.AND UP0, UPT, UR23, 0x5, UPT ;  /* 0x000000051700788c */ /* 0x000fe4000bf05270 */
[----:B------:R-:W-:Y:S02]  /*1b00*/  UIADD3 UR28, UP1, UPT, UR14, 0x80, URZ ;  /* 0x000000800e1c7890 */ /* 0x000fe4000ff3e0ff */
[----:B------:R-:W-:Y:S02]  /*1b10*/  USEL UR9, URZ, 0x1, UP0 ;  /* 0x00000001ff097887 */ /* 0x000fe40008000000 */
[----:B------:R-:W-:-:S02]  /*1b20*/  USEL UR23, UR23, URZ, UP0 ;  /* 0x000000ff17177287 */ /* 0x000fc40008000000 */
[----:B------:R-:W-:Y:S02]  /*1b30*/  UIADD3 UR26, UP0, UPT, UR14, 0x180, URZ ;  /* 0x000001800e1a7890 */ /* 0x000fe4000ff1e0ff */
[----:B------:R-:W-:Y:S01]  /*1b40*/  ULEA UR8, UR23, UR6, 0x3 ;  /* 0x0000000617087291 */ /* 0x000fe2000f8e18ff */
[----:B------:R-:W-:Y:S01]  /*1b50*/  LOP3.LUT R15, R15, UR9, RZ, 0x3c, !PT ;  /* 0x000000090f0f7c12 */ /* 0x000fe2000f8e3cff */
[----:B------:R-:W-:Y:S02]  /*1b60*/  ULOP3.LUT UR33, UR33, 0xfefffff8, URZ, 0xc0, !UPT ;  /* 0xfefffff821217892 */ /* 0x000fe4000f8ec0ff */
[----:B------:R-:W-:Y:S01]  /*1b70*/  UIADD3.X UR29, UPT, UPT, URZ, UR15, URZ, UP1, !UPT ;  /* 0x0000000fff1d7290 */ /* 0x000fe20008ffe4ff */
[----:B-1----:R-:W-:Y:S01]  /*1b80*/  SHF.L.U32 R2, R15, 0x1f, RZ ;  /* 0x0000001f0f027819 */ /* 0x002fe200000006ff */
[----:B------:R-:W-:Y:S02]  /*1b90*/  UIADD3 UR32, UPT, UPT, UR32, 0x3300, URZ ;  /* 0x0000330020207890 */ /* 0x000fe4000fffe0ff */
[----:B------:R-:W-:Y:S01]  /*1ba0*/  UIADD3.X UR27, UPT, UPT, URZ, UR15, URZ, UP0, !UPT ;  /* 0x0000000fff1b7290 */ /* 0x000fe200087fe4ff */
[----:B------:R4:W1:Y:S01]  /*1bb0*/  SYNCS.PHASECHK.TRANS64.TRYWAIT P0, [UR8+0x28], R2 ;  /* 0x00002802ff0075a7 */ /* 0x0008620008001108 */
[----:B------:R-:W-:Y:S01]  /*1bc0*/  ULEA UR8, UR17, UR6, 0xc ;  /* 0x0000000611087291 */ /* 0x000fe2000f8e60ff */
[----:B------:R-:W-:Y:S01]  /*1bd0*/  UMOV UR18, 0x0 ;  /* 0x0000000000127882 */ /* 0x000fe20000000000 */
[----:B------:R-:W-:-:S02]  /*1be0*/  UMOV UR19, 0x10000000 ;  /* 0x1000000000137882 */ /* 0x000fc40000000000 */
[----:B------:R-:W-:Y:S01]  /*1bf0*/  UIADD3 UR8, UPT, UPT, UR8, 0xd300, URZ ;  /* 0x0000d30008087890 */ /* 0x000fe2000fffe0ff */
[----:B------:R2:W-:Y:S01]  /*1c00*/  UTMALDG.3D.2CTA [UR32], [UR28], desc[UR18] ;  /* 0x000012201c0075b4 */ /* 0x0005e20008211000 */
[----:B------:R-:W-:Y:S01]  /*1c10*/  UMOV UR10, UR34 ;  /* 0x00000022000a7c82 */ /* 0x000fe20008000000 */
[----:B------:R-:W-:Y:S01]  /*1c20*/  UMOV UR12, UR36 ;  /* 0x00000024000c7c82 */ /* 0x000fe20008000000 */
[----:B------:R-:W-:Y:S01]  /*1c30*/  UMOV UR9, UR33 ;  /* 0x0000002100097c82 */ /* 0x000fe20008000000 */
[----:B------:R-:W-:Y:S01]  /*1c40*/  UMOV UR25, UR13 ;  /* 0x0000000d00197c82 */ /* 0x000fe20008000000 */
[----:B------:R-:W-:-:S03]  /*1c50*/  UMOV UR17, UR23 ;  /* 0x0000001700117c82 */ /* 0x000fc60008000000 */
[----:B------:R4:W-:Y:S01]  /*1c60*/  UTMALDG.3D.2CTA [UR8], [UR26], desc[UR18] ;  /* 0x000012081a0075b4 */ /* 0x0009e20008211000 */
[----:B--2---:R-:W-:Y:S01]  /*1c70*/  UIADD3 UR34, UPT, UPT, UR34, 0x40, URZ ;  /* 0x0000004022227890 */ /* 0x004fe2000fffe0ff */
[----:B------:R-:W-:Y:S11]  /*1c80*/  BRA.U UP2, `(.L_x_31) ;  /* 0xfffffffd024c7547 */ /* 0x000ff6000b83ffff */
.L_x_25:
[----:B----4-:R-:W-:Y:S01]  /*1c90*/  ULEA UR8, UR23, UR6, 0x3 ;  /* 0x0000000617087291 */ /* 0x010fe2000f8e18ff */
[----:B-1----:R-:W-:Y:S01]  /*1ca0*/  SHF.L.U32 R2, R15, 0x1f, RZ ;  /* 0x0000001f0f027819 */ /* 0x002fe200000006ff */
[----:B------:R-:W-:Y:S01]  /*1cb0*/  @!P1 SYNCS.ARRIVE.TRANS64.A1T0 RZ, [UR6+0x88], RZ ;  /* 0x000088ffffff99a7 */ /* 0x000fe20008100006 */
[----:B------:R-:W-:-:S06]  /*1cc0*/  UISETP.GT.AND UP0, UPT, UR7, UR5, UPT ;  /* 0x000000050700728c */ /* 0x000fcc000bf04270 */
[----:B--2---:R1:W2:Y:S03]  /*1cd0*/  SYNCS.PHASECHK.TRANS64.TRYWAIT P0, [UR8+0x28], R2 ;  /* 0x00002802ff0075a7 */ /* 0x0042a60008001108 */
[----:B------:R-:W-:Y:S05]  /*1ce0*/  BRA.U !UP0, `(.L_x_32) ;  /* 0x0000000108c07547 */ /* 0x000fea000b800000 */
[----:B------:R-:W-:Y:S01]  /*1cf0*/  UIADD3 UR26, UPT, UPT, UR24, UR25, URZ ;  /* 0x00000019181a7290 */ /* 0x000fe2000fffe0ff */
[----:B------:R-:W-:-:S11]  /*1d00*/  UMOV UR27, UR23 ;  /* 0x00000017001b7c82 */ /* 0x000fd60008000000 */
.L_x_38:
[----:B------:R-:W-:Y:S01]  /*1d10*/  ULEA UR17, UR27, UR6, 0x3 ;  /* 0x000000061b117291 */ /* 0x000fe2000f8e18ff */
[----:B--2---:R-:W-:Y:S01]  /*1d20*/  @P5 MOV R3, 0x6000 ;  /* 0x0000600000035802 */ /* 0x004fe20000000f00 */
[----:B-12---:R-:W-:Y:S10]  /*1d30*/  @P0 BRA `(.L_x_33) ;  /* 0x00000000000c0947 */ /* 0x006ff40003800000 */
[----:B------:R-:W-:-:S04]  /*1d40*/  SHF.L.U32 R5, R15, 0x1f, RZ ;  /* 0x0000001f0f057819 */ /* 0x000fc800000006ff */
[----:B------:R-:W2:Y:S02]  /*1d50*/  SYNCS.PHASECHK.TRANS64.TRYWAIT P0, [UR17+0x28], R5 ;  /* 0x00002805ff0075a7 */ /* 0x000ea40008001111 */
[----:B--2---:R-:W-:Y:S05]  /*1d60*/  @!P0 BRA `(.L_x_34) ;  /* 0x0000005800808947 */ /* 0x004fea0003800000 */
.L_x_33:
[----:B------:R2:W-:Y:S01]  /*1d70*/  @P5 SYNCS.ARRIVE.TRANS64 RZ, [UR17], R3 ;  /* 0x00000003ffff59a7 */ /* 0x0005e20008000011 */
[----:B------:R-:W-:-:S04]  /*1d80*/  ULOP3.LUT UR8, UR22, 0x2, URZ, 0xfc, !UPT ;  /* 0x0000000216087892 */ /* 0x000fc8000f8efcff */
[----:B------:R-:W-:-:S09]  /*1d90*/  UISETP.NE.AND UP0, UPT, UR8, 0x2, UPT ;  /* 0x000000020800788c */ /* 0x000fd2000bf05270 */
[----:B------:R-:W-:Y:S05]  /*1da0*/  BRA.U UP0, `(.L_x_35) ;  /* 0x0000000100047547 */ /* 0x000fea000b800000 */
[----:B------:R-:W-:Y:S05]  /*1db0*/  BPT.TRAP 0x1 ;  /* 0x000000040000795c */ /* 0x000fea0000300000 */
.L_x_35:
[----:B------:R-:W-:Y:S04]  /*1dc0*/  BSSY.RECONVERGENT B0, `(.L_x_36) ;  /* 0x0000003000007945 */ /* 0x000fe80003800200 */
[----:B------:R-:W-:Y:S05]  /*1dd0*/  @!P4 BRA `(.L_x_37) ;  /* 0x000000000004c947 */ /* 0x000fea0003800000 */
[----:B------:R-:W-:Y:S05]  /*1de0*/  BPT.TRAP 0x1 ;  /* 0x000000040000795c */ /* 0x000fea0000300000 */
.L_x_37:
[----:B------:R-:W-:Y:S05]  /*1df0*/  BSYNC.RECONVERGENT B0 ;  /* 0x0000000000007941 */ /* 0x000fea0003800200 */
.L_x_36:
        /* <DEDUP_REMOVED lines=9> */
[----:B------:R-:W-:Y:S02]  /*1e90*/  USHF.L.U32 UR18, UR25, 0x6, URZ ;  /* 0x0000000619127899 */ /* 0x000fe400080006ff */
[----:B------:R-:W-:Y:S01]  /*1ea0*/  ULOP3.LUT UR17, UR17, 0xfefffff8, URZ, 0xc0, !UPT ;  /* 0xfefffff811117892 */ /* 0x000fe2000f8ec0ff */
[----:B-1----:R-:W-:Y:S01]  /*1eb0*/  SHF.L.U32 R2, R15, 0x1f, RZ ;  /* 0x0000001f0f027819 */ /* 0x002fe200000006ff */
[----:B------:R-:W-:Y:S02]  /*1ec0*/  UIADD3 UR16, UPT, UPT, UR16, 0x3300, URZ ;  /* 0x0000330010107890 */ /* 0x000fe4000fffe0ff */
[----:B------:R-:W-:Y:S01]  /*1ed0*/  UIADD3.X UR33, UPT, UPT, URZ, UR15, URZ, UP1, !UPT ;  /* 0x0000000fff217290 */ /* 0x000fe20008ffe4ff */
[----:B------:R4:W1:Y:S01]  /*1ee0*/  SYNCS.PHASECHK.TRANS64.TRYWAIT P0, [UR8+0x28], R2 ;  /* 0x00002802ff0075a7 */ /* 0x0008620008001108 */
[----:B------:R-:W-:-:S02]  /*1ef0*/  ULEA UR8, UR27, UR6, 0xc ;  /* 0x000000061b087291 */ /* 0x000fc4000f8e60ff */
[----:B------:R-:W-:Y:S02]  /*1f00*/  UIADD3.X UR31, UPT, UPT, URZ, UR15, URZ, UP0, !UPT ;  /* 0x0000000fff1f7290 */ /* 0x000fe400087fe4ff */
[----:B------:R-:W-:Y:S01]  /*1f10*/  UIADD3 UR8, UPT, UPT, UR8, 0xd300, URZ ;  /* 0x0000d30008087890 */ /* 0x000fe2000fffe0ff */
[----:B------:R-:W-:Y:S01]  /*1f20*/  UMOV UR28, 0x0 ;  /* 0x00000000001c7882 */ /* 0x000fe20000000000 */
[----:B------:R-:W-:Y:S01]  /*1f30*/  UMOV UR29, 0x10000000 ;  /* 0x10000000001d7882 */ /* 0x000fe20000000000 */
[----:B------:R-:W-:Y:S01]  /*1f40*/  UMOV UR19, UR35 ;  /* 0x0000002300137c82 */ /* 0x000fe20008000000 */
[----:B------:R-:W-:Y:S01]  /*1f50*/  UMOV UR20, UR36 ;  /* 0x0000002400147c82 */ /* 0x000fe20008000000 */
[----:B------:R-:W-:Y:S01]  /*1f60*/  UMOV UR12, UR36 ;  /* 0x00000024000c7c82 */ /* 0x000fe20008000000 */
[----:B------:R-:W-:Y:S01]  /*1f70*/  UMOV UR9, UR17 ;  /* 0x0000001100097c82 */ /* 0x000fe20008000000 */
[----:B------:R-:W-:Y:S01]  /*1f80*/  UMOV UR10, UR18 ;  /* 0x00000012000a7c82 */ /* 0x000fe20008000000 */
[----:B------:R4:W-:Y:S01]  /*1f90*/  UTMALDG.3D.2CTA [UR16], [UR32], desc[UR28] ;  /* 0x00001c10200075b4 */ /* 0x0009e20008211000 */
[----:B------:R-:W-:Y:S01]  /*1fa0*/  UIADD3 UR25, UPT, UPT, UR25, 0x1, URZ ;  /* 0x0000000119197890 */ /* 0x000fe2000fffe0ff */
[----:B------:R-:W-:-:S03]  /*1fb0*/  UMOV UR27, UR23 ;  /* 0x00000017001b7c82 */ /* 0x000fc60008000000 */
[----:B------:R-:W-:Y:S01]  /*1fc0*/  UISETP.NE.AND UP0, UPT, UR25, UR26, UPT ;  /* 0x0000001a1900728c */ /* 0x000fe2000bf05270 */
[----:B------:R4:W-:Y:S08]  /*1fd0*/  UTMALDG.3D.2CTA [UR8], [UR30], desc[UR28] ;  /* 0x00001c081e0075b4 */ /* 0x0009f00008211000 */
[----:B----4-:R-:W-:Y:S05]  /*1fe0*/  BRA.U UP0, `(.L_x_38) ;  /* 0xfffffffd00487547 */ /* 0x010fea000b83ffff */
.L_x_32:
[----:B-1----:R-:W-:Y:S01]  /*1ff0*/  LEA R2, R14, UR6, 0x3 ;  /* 0x000000060e027c11 */ /* 0x002fe2000f8e18ff */
[----:B------:R-:W-:Y:S01]  /*2000*/  NOP ;  /* 0x0000000000007918 */ /* 0x000fe20000000000 */
[----:B--2---:R-:W-:Y:S02]  /*2010*/  SHF.L.U32 R3, R12, 0x1f, RZ ;  /* 0x0000001f0c037819 */ /* 0x004fe400000006ff */
[----:B------:R-:W-:Y:S02]  /*2020*/  LEA R4, R14, UR6, 0x4 ;  /* 0x000000060e047c11 */ /* 0x000fe4000f8e20ff */
[----:B------:R-:W1:Y:S02]  /*2030*/  SYNCS.PHASECHK.TRANS64.TRYWAIT P0, [R2+URZ+0x90], R3 ;  /* 0x00009003020075a7 */ /* 0x000e6400080011ff */
[----:B-1----:R-:W-:Y:S05]  /*2040*/  @!P0 BRA `(.L_x_39) ;  /* 0x0000005400e08947 */ /* 0x002fea0003800000 */
.L_x_137:
[----:B------:R-:W2:Y:S01]  /*2050*/  LDS.128 R4, [R4+0x120] ;  /* 0x0001200004047984 */ /* 0x000ea20000000c00 */
[----:B------:R-:W-:Y:S01]  /*2060*/  ISETP.GE.AND P0, PT, R26, 0x1, PT ;  /* 0x000000011a00780c */ /* 0x000fe20003f06270 */
[----:B-1----:R-:W-:Y:S01]  /*2070*/  VIADD R2, R2, 0xa0 ;  /* 0x000000a002027836 */ /* 0x002fe20000000000 */
[----:B------:R-:W-:Y:S01]  /*2080*/  @!PT LDS RZ, [RZ] ;  /* 0x00000000fffff984 */ /* 0x000fe20000000800 */
[----:B------:R-:W-:Y:S01]  /*2090*/  @!PT LDS RZ, [RZ] ;  /* 0x00000000fffff984 */ /* 0x000fe20000000800 */
[----:B------:R-:W-:Y:S01]  /*20a0*/  @!PT LDS RZ, [RZ] ;  /* 0x00000000fffff984 */ /* 0x000fe20000000800 */
[----:B------:R-:W-:Y:S01]  /*20b0*/  @!PT LDS RZ, [RZ] ;  /* 0x00000000fffff984 */ /* 0x000fe20000000800 */
[----:B------:R1:W-:Y:S06]  /*20c0*/  MEMBAR.ALL.CTA ;  /* 0x0000000000007992 */ /* 0x0003ec0000008000 */
[----:B-1----:R-:W1:Y:S01]  /*20d0*/  FENCE.VIEW.ASYNC.S ;  /* 0x00000000000073c6 */ /* 0x002e620000000000 */
[----:B------:R-:W-:-:S04]  /*20e0*/  PRMT R2, RZ, 0x654, R2 ;  /* 0x00000654ff027816 */ /* 0x000fc80000000002 */
[----:B-1----:R1:W-:Y:S01]  /*20f0*/  SYNCS.ARRIVE.TRANS64.RED.A1T0 RZ, [R2+URZ], RZ ;  /* 0x000000ff02ff79a7 */ /* 0x0023e200081004ff */
[----:B--2---:R-:W-:-:S13]  /*2100*/  LOP3.LUT P2, RZ, R6, 0x1, RZ, 0xc0, !PT ;  /* 0x0000000106ff7812 */ /* 0x004fda000784c0ff */
[----:B------:R-:W-:Y:S01]  /*2110*/  @P2 SHF.R.U32.HI R3, RZ, 0x10, R5 ;  /* 0x00000010ff032819 */ /* 0x000fe20000011605 */
[----:B------:R-:W-:Y:S01]  /*2120*/  VOTEU.ANY UP0, P2 ;  /* 0x0000000000ff7886 */ /* 0x000fe20001000100 */
[----:B------:R-:W-:Y:S02]  /*2130*/  @P2 MOV R13, R4 ;  /* 0x00000004000d2202 */ /* 0x000fe40000000f00 */
[----:B------:R-:W-:Y:S02]  /*2140*/  @P2 R2UR.BROADCAST UR8, R3 ;  /* 0x00000000030822ca */ /* 0x000fe400008e0000 */
[----:B------:R-:W-:-:S11]  /*2150*/  @P2 LOP3.LUT R11, R5, 0xffff, RZ, 0xc0, !PT ;  /* 0x0000ffff050b2812 */ /* 0x000fd600078ec0ff */
[----:B------:R-:W-:Y:S01]  /*2160*/  @UP0 UMOV UR36, UR8 ;  /* 0x0000000800240c82 */ /* 0x000fe20008000000 */
[----:B-1----:R-:W-:Y:S05]  /*2170*/  @!P0 BRA `(.L_x_40) ;  /* 0x0000000000b88947 */ /* 0x002fea0003800000 */
[----:B------:R-:W3:Y:S01]  /*2180*/  LDC.64 R4, c[0x0][0xb18] ;  /* 0x0002c600ff047b82 */ /* 0x000ee20000000a00 */
[----:B------:R-:W-:-:S07]  /*2190*/  ISETP.NE.AND P3, PT, R26, 0x1, PT ;  /* 0x000000011a00780c */ /* 0x000fce0003f65270 */
[----:B------:R-:W1:Y:S08]  /*21a0*/  LDC.64 R6, c[0x0][0xb10] ;  /* 0x0002c400ff067b82 */ /* 0x000e700000000a00 */
[----:B------:R-:W2:Y:S08]  /*21b0*/  LDC R18, c[0x0][0xb20] ;  /* 0x0002c800ff127b82 */ /* 0x000eb00000000800 */
[----:B------:R-:W4:Y:S01]  /*21c0*/  LDC R20, c[0x0][0xb0c] ;  /* 0x0002c300ff147b82 */ /* 0x000f220000000800 */
[----:B---3--:R-:W-:Y:S01]  /*21d0*/  IMAD.HI.U32 R19, R0, R5, RZ ;  /* 0x0000000500137227 */ /* 0x008fe200078e00ff */
[----:B------:R-:W-:-:S03]  /*21e0*/  ISETP.NE.AND P0, PT, R4, 0x1, PT ;  /* 0x000000010400780c */ /* 0x000fc60003f05270 */
[----:B------:R-:W-:-:S03]  /*21f0*/  IMAD.HI.U32 R5, R11, R5, RZ ;  /* 0x000000050b057227 */ /* 0x000fc600078e00ff */
[----:B------:R-:W3:Y:S01]  /*2200*/  LDC.64 R2, c[0x0][0xb28] ;  /* 0x0002ca00ff027b82 */ /* 0x000ee20000000a00 */
[----:B-1----:R-:W-:-:S04]  /*2210*/  IMAD.HI.U32 R22, R9, R6, RZ ;  /* 0x0000000609167227 */ /* 0x002fc800078e00ff */
[----:B------:R-:W-:Y:S01]  /*2220*/  IMAD.HI.U32 R24, R13, R6, RZ ;  /* 0x000000060d187227 */ /* 0x000fe200078e00ff */
[----:B------:R-:W-:Y:S02]  /*2230*/  SHF.R.U32.HI R22, RZ, R7, R22 ;  /* 0x00000007ff167219 */ /* 0x000fe40000011616 */
[-C--:B--2---:R-:W-:Y:S02]  /*2240*/  SHF.R.U32.HI R19, RZ, R18.reuse, R19 ;  /* 0x00000012ff137219 */ /* 0x084fe40000011613 */
[----:B------:R-:W-:Y:S02]  /*2250*/  SHF.R.U32.HI R18, RZ, R18, R5 ;  /* 0x00000012ff127219 */ /* 0x000fe40000011605 */
[----:B------:R-:W-:Y:S02]  /*2260*/  SEL R19, R0, R19, !P0 ;  /* 0x0000001300137207 */ /* 0x000fe40004000000 */
[----:B------:R-:W-:Y:S02]  /*2270*/  SHF.R.U32.HI R24, RZ, R7, R24 ;  /* 0x00000007ff187219 */ /* 0x000fe40000011618 */
[----:B----4-:R-:W-:-:S02]  /*2280*/  ISETP.NE.AND P1, PT, R20, 0x1, PT ;  /* 0x000000011400780c */ /* 0x010fc40003f25270 */
[----:B------:R-:W-:Y:S02]  /*2290*/  SEL R5, R11, R18, !P0 ;  /* 0x000000120b057207 */ /* 0x000fe40004000000 */
[----:B------:R-:W-:Y:S02]  /*22a0*/  SEL R21, R9, R22, !P1 ;  /* 0x0000001609157207 */ /* 0x000fe40004800000 */
[----:B------:R-:W-:Y:S01]  /*22b0*/  SEL R7, R13, R24, !P1 ;  /* 0x000000180d077207 */ /* 0x000fe20004800000 */
[----:B---3--:R-:W-:-:S04]  /*22c0*/  IMAD.HI.U32 R22, R19, R2, RZ ;  /* 0x0000000213167227 */ /* 0x008fc800078e00ff */
[----:B------:R-:W-:Y:S01]  /*22d0*/  IMAD.HI.U32 R6, R21, R2, RZ ;  /* 0x0000000215067227 */ /* 0x000fe200078e00ff */
[----:B------:R-:W-:-:S04]  /*22e0*/  @P3 SHF.R.U32.HI R19, RZ, R3, R22 ;  /* 0x00000003ff133219 */ /* 0x000fc80000011616 */
        /* <DEDUP_REMOVED lines=8> */
[----:B------:R-:W-:-:S04]  /*2370*/  @!P0 IMAD.HI.U32 R18, R7, R2, RZ ;  /* 0x0000000207128227 */ /* 0x000fc800078e00ff */
[----:B------:R-:W-:Y:S01]  /*2380*/  IMAD.MOV R2, RZ, RZ, -R6 ;  /* 0x000000ffff027224 */ /* 0x000fe200078e0a06 */
[----:B------:R-:W-:-:S03]  /*2390*/  @!P0 SHF.R.U32.HI R18, RZ, R3, R18 ;  /* 0x00000003ff128219 */ /* 0x000fc60000011612 */
[----:B------:R-:W-:Y:S01]  /*23a0*/  IMAD R2, R26, R2, R5 ;  /* 0x000000021a027224 */ /* 0x000fe200078e0205 */
[----:B------:R-:W-:Y:S02]  /*23b0*/  @!P0 SEL R3, R7, R18, !P3 ;  /* 0x0000001207038207 */ /* 0x000fe40005800000 */
[----:B------:R-:W-:-:S03]  /*23c0*/  IADD3 R18, PT, PT, -R5, RZ, RZ ;  /* 0x000000ff05127210 */ /* 0x000fc60007ffe1ff */
[--C-:B------:R-:W-:Y:S02]  /*23d0*/  @!P0 IMAD.IADD R6, R6, 0x1, -R3.reuse ;  /* 0x0000000106068824 */ /* 0x100fe400078e0a03 */
[----:B------:R-:W-:Y:S01]  /*23e0*/  @!P0 IMAD R3, R2, R21, R3 ;  /* 0x0000001502038224 */ /* 0x000fe200078e0203 */
[----:B------:R-:W-:Y:S01]  /*23f0*/  IADD3 R2, PT, PT, -R7, RZ, RZ ;  /* 0x000000ff07027210 */ /* 0x000fe20007ffe1ff */
[----:B------:R-:W-:Y:S02]  /*2400*/  @!P0 IMAD R5, R26, R6, R7 ;  /* 0x000000061a058224 */ /* 0x000fe400078e0207 */
[----:B------:R-:W-:Y:S02]  /*2410*/  IMAD R11, R4, R18, R11 ;  /* 0x00000012040b7224 */ /* 0x000fe400078e020b */
[----:B------:R-:W-:Y:S02]  /*2420*/  @!P0 IMAD.MOV.U32 R7, RZ, RZ, R3 ;  /* 0x000000ffff078224 */ /* 0x000fe400078e0003 */
[----:B------:R-:W-:-:S02]  /*2430*/  IMAD R2, R20, R2, R13 ;  /* 0x0000000214027224 */ /* 0x000fc400078e020d */
[----:B------:R-:W-:Y:S02]  /*2440*/  IMAD R11, R5, R4, R11 ;  /* 0x00000004050b7224 */ /* 0x000fe400078e020b */
[----:B------:R-:W-:Y:S02]  /*2450*/  IMAD R13, R7, R20, R2 ;  /* 0x00000014070d7224 */ /* 0x000fe400078e0202 */
.L_x_40:
[----:B------:R-:W1:Y:S02]  /*2460*/  LDCU UR8, c[0x0][0xb30] ;  /* 0x00016600ff0877ac */ /* 0x000e640008000800 */
[----:B-1----:R-:W-:-:S09]  /*2470*/  UISETP.NE.AND UP0, UPT, UR8, 0x1, UPT ;  /* 0x000000010800788c */ /* 0x002fd2000bf05270 */
[----:B------:R-:W-:Y:S05]  /*2480*/  BRA.U UP0, `(.L_x_41) ;  /* 0x0000000100407547 */ /* 0x000fea000b800000 */
[----:B------:R-:W1:Y:S08]  /*2490*/  LDC.64 R4, c[0x0][0xb10] ;  /* 0x0002c400ff047b82 */ /* 0x000e700000000a00 */
[----:B------:R-:W2:Y:S08]  /*24a0*/  LDC.64 R2, c[0x0][0xb18] ;  /* 0x0002c600ff027b82 */ /* 0x000eb00000000a00 */
[----:B------:R-:W4:Y:S08]  /*24b0*/  LDC R6, c[0x0][0xb20] ;  /* 0x0002c800ff067b82 */ /* 0x000f300000000800 */
[----:B------:R-:W3:Y:S01]  /*24c0*/  LDC R18, c[0x0][0xb0c] ;  /* 0x0002c300ff127b82 */ /* 0x000ee20000000800 */
[----:B-1----:R-:W-:-:S05]  /*24d0*/  IMAD.HI.U32 R4, R13, R4, RZ ;  /* 0x000000040d047227 */ /* 0x002fca00078e00ff */
[----:B------:R-:W-:Y:S01]  /*24e0*/  SHF.R.U32.HI R4, RZ, R5, R4 ;  /* 0x00000005ff047219 */ /* 0x000fe20000011604 */
[----:B--2---:R-:W-:Y:S01]  /*24f0*/  IMAD.HI.U32 R3, R11, R3, RZ ;  /* 0x000000030b037227 */ /* 0x004fe200078e00ff */
[----:B------:R-:W-:-:S04]  /*2500*/  ISETP.NE.AND P0, PT, R2, 0x1, PT ;  /* 0x000000010200780c */ /* 0x000fc80003f05270 */
[----:B----4-:R-:W-:-:S04]  /*2510*/  SHF.R.U32.HI R6, RZ, R6, R3 ;  /* 0x00000006ff067219 */ /* 0x010fc80000011603 */
[----:B------:R-:W-:Y:S02]  /*2520*/  SEL R3, R11, R6, !P0 ;  /* 0x000000060b037207 */ /* 0x000fe40004000000 */
[----:B---3--:R-:W-:-:S04]  /*2530*/  ISETP.NE.AND P1, PT, R18, 0x1, PT ;  /* 0x000000011200780c */ /* 0x008fc80003f25270 */
[----:B------:R-:W-:-:S05]  /*2540*/  SEL R4, R13, R4, !P1 ;  /* 0x000000040d047207 */ /* 0x000fca0004800000 */
[----:B------:R-:W-:Y:S02]  /*2550*/  IMAD.IADD R5, R3, 0x1, -R4 ;  /* 0x0000000103057824 */ /* 0x000fe400078e0a04 */
[----:B------:R-:W-:Y:S02]  /*2560*/  IMAD.IADD R3, R4, 0x1, -R3 ;  /* 0x0000000104037824 */ /* 0x000fe400078e0a03 */
[----:B------:R-:W-:Y:S02]  /*2570*/  IMAD R13, R5, R18, R13 ;  /* 0x00000012050d7224 */ /* 0x000fe400078e020d */
[----:B------:R-:W-:-:S07]  /*2580*/  IMAD R11, R3, R2, R11 ;  /* 0x00000002030b7224 */ /* 0x000fce00078e020b */
.L_x_41:
[----:B------:R-:W-:Y:S01]  /*2590*/  VIADD R14, R14, 0x1 ;  /* 0x000000010e0e7836 */ /* 0x000fe20000000000 */
[----:B------:R-:W-:Y:S01]  /*25a0*/  PLOP3.LUT P1, PT, PT, PT, PT, 0x80, 0x8 ;  /* 0x000000000008781c */ /* 0x000fe20003f2f070 */
[----:B------:R-:W-:Y:S02]  /*25b0*/  IMAD.IADD R21, R13, 0x1, R60 ;  /* 0x000000010d157824 */ /* 0x000fe400078e023c */
[----:B------:R-:W-:Y:S01]  /*25c0*/  IMAD.IADD R20, R11, 0x1, R58 ;  /* 0x000000010b147824 */ /* 0x000fe200078e023a */
[----:B------:R-:W-:-:S04]  /*25d0*/  ISETP.NE.AND P0, PT, R14, 0x2, PT ;  /* 0x000000020e00780c */ /* 0x000fc80003f05270 */
[----:B------:R-:W-:Y:S02]  /*25e0*/  SEL R3, RZ, 0x1, P0 ;  /* 0x00000001ff037807 */ /* 0x000fe40000000000 */
[----:B------:R-:W-:Y:S02]  /*25f0*/  SEL R14, R14, RZ, P0 ;  /* 0x000000ff0e0e7207 */ /* 0x000fe40000000000 */
[----:B------:R-:W-:Y:S01]  /*2600*/  LOP3.LUT R12, R12, R3, RZ, 0x3c, !PT ;  /* 0x000000030c0c7212 */ /* 0x000fe200078e3cff */
[----:B------:R-:W-:Y:S06]  /*2610*/  @P2 BRA `(.L_x_42) ;  /* 0xfffffff000582947 */ /* 0x000fec000383ffff */
[----:B------:R-:W-:Y:S01]  /*2620*/  UIADD3 UR6, UPT, UPT, UR6, 0x28, URZ ;  /* 0x0000002806067890 */ /* 0x000fe2000fffe0ff */
[----:B------:R-:W-:-:S03]  /*2630*/  SHF.L.U32 R3, R15, 0x1f, RZ ;  /* 0x0000001f0f037819 */ /* 0x000fc600000006ff */
[----:B------:R-:W-:-:S09]  /*2640*/  ULEA UR4, UR23, UR6, 0x3 ;  /* 0x0000000617047291 */ /* 0x000fd2000f8e18ff */
[----:B------:R-:W1:Y:S02]  /*2650*/  SYNCS.PHASECHK.TRANS64.TRYWAIT P0, [UR4], R3 ;  /* 0x00000003ff0075a7 */ /* 0x000e640008001104 */
[----:B-1----:R-:W-:Y:S05]  /*2660*/  @!P0 BRA `(.L_x_43) ;  /* 0x00000050006c8947 */ /* 0x002fea0003800000 */
.L_x_139:
[----:B------:R-:W-:-:S04]  /*2670*/  UIADD3 UR5, UPT, UPT, UR23, 0x1, URZ ;  /* 0x0000000117057890 */ /* 0x000fc8000fffe0ff */
[----:B------:R-:W-:-:S04]  /*2680*/  UISETP.NE.AND UP0, UPT, UR5, 0x5, UPT ;  /* 0x000000050500788c */ /* 0x000fc8000bf05270 */
[----:B------:R-:W-:Y:S02]  /*2690*/  USEL UR7, URZ, 0x1, UP0 ;  /* 0x00000001ff077887 */ /* 0x000fe40008000000 */
[----:B------:R-:W-:-:S04]  /*26a0*/  USEL UR5, UR5, URZ, UP0 ;  /* 0x000000ff05057287 */ /* 0x000fc80008000000 */
[----:B------:R-:W-:Y:S01]  /*26b0*/  ULEA UR4, UR5, UR6, 0x3 ;  /* 0x0000000605047291 */ /* 0x000fe2000f8e18ff */
[----:B------:R-:W-:-:S04]  /*26c0*/  LOP3.LUT R2, R15, UR7, RZ, 0x3c, !PT ;  /* 0x000000070f027c12 */ /* 0x000fc8000f8e3cff */
[----:B-1----:R-:W-:-:S04]  /*26d0*/  SHF.L.U32 R3, R2, 0x1f, RZ ;  /* 0x0000001f02037819 */ /* 0x002fc800000006ff */
[----:B------:R-:W1:Y:S02]  /*26e0*/  SYNCS.PHASECHK.TRANS64.TRYWAIT P0, [UR4], R3 ;  /* 0x00000003ff0075a7 */ /* 0x000e640008001104 */
[----:B-1----:R-:W-:Y:S05]  /*26f0*/  @!P0 BRA `(.L_x_44) ;  /* 0x0000005000608947 */ /* 0x002fea0003800000 */
.L_x_141:
        /* <DEDUP_REMOVED lines=9> */
.L_x_143:
        /* <DEDUP_REMOVED lines=9> */
.L_x_145:
[----:B------:R-:W-:-:S04]  /*2820*/  UIADD3 UR5, UPT, UPT, UR5, 0x1, URZ ;  /* 0x0000000105057890 */ /* 0x000fc8000fffe0ff */
[----:B------:R-:W-:-:S04]  /*2830*/  UISETP.NE.AND UP0, UPT, UR5, 0x5, UPT ;  /* 0x000000050500788c */ /* 0x000fc8000bf05270 */
[----:B------:R-:W-:Y:S02]  /*2840*/  USEL UR4, URZ, 0x1, UP0 ;  /* 0x00000001ff047887 */ /* 0x000fe40008000000 */
[----:B------:R-:W-:-:S04]  /*2850*/  USEL UR5, UR5, URZ, UP0 ;  /* 0x000000ff05057287 */ /* 0x000fc80008000000 */
[----:B------:R-:W-:Y:S01]  /*2860*/  ULEA UR5, UR5, UR6, 0x3 ;  /* 0x0000000605057291 */ /* 0x000fe2000f8e18ff */
[----:B-1----:R-:W-:-:S04]  /*2870*/  LOP3.LUT R3, R2, UR4, RZ, 0x3c, !PT ;  /* 0x0000000402037c12 */ /* 0x002fc8000f8e3cff */
[----:B------:R-:W-:Y:S01]  /*2880*/  SHF.L.U32 R3, R3, 0x1f, RZ ;  /* 0x0000001f03037819 */ /* 0x000fe200000006ff */
[----:B---3--:R-:W-:-:S07]  /*2890*/  IMAD.U32 R0, RZ, RZ, UR5 ;  /* 0x00000005ff007e24 */ /* 0x008fce000f8e00ff */
.L_x_47:
[----:B-1----:R1:W2:Y:S02]  /*28a0*/  SYNCS.PHASECHK.TRANS64.TRYWAIT P0, [R0+URZ], R3 ;  /* 0x00000003000075a7 */ /* 0x0022a400080011ff */
[----:B--2---:R-:W-:Y:S05]  /*28b0*/  @!P0 NANOSLEEP.SYNCS 0x989680 ;  /* 0x009896800000895d */ /* 0x004fea0003900000 */
[----:B------:R-:W2:Y:S02]  /*28c0*/  @!P0 SYNCS.PHASECHK.TRANS64 P0, [R0+URZ], R3 ;  /* 0x00000003000085a7 */ /* 0x000ea400080010ff */
[----:B--2---:R-:W-:Y:S05]  /*28d0*/  @P0 EXIT ;  /* 0x000000000000094d */ /* 0x004fea0003800000 */
[----:B------:R-:W-:Y:S05]  /*28e0*/  BRA `(.L_x_47) ;  /* 0xfffffffc00ec7947 */ /* 0x000fea000383ffff */
.L_x_22:
[----:B------:R-:W-:-:S04]  /*28f0*/  UISETP.NE.AND UP1, UPT, UR37, URZ, UPT ;  /* 0x000000ff2500728c */ /* 0x000fc8000bf25270 */
[----:B------:R-:W-:-:S09]  /*2900*/  UISETP.NE.OR UP1, UPT, UR10, 0x1, UP1 ;  /* 0x000000010a00788c */ /* 0x000fd20008f25670 */
[----:B------:R-:W-:Y:S05]  /*2910*/  BRA.U UP1, `(.L_x_48) ;  /* 0x00000005014c7547 */ /* 0x000fea000b800000 */
[----:B------:R-:W-:Y:S01]  /*2920*/  HFMA2 R11, -RZ, RZ, 0, 0 ;  /* 0x00000000ff0b7431 */ /* 0x000fe200000001ff */
[----:B------:R-:W-:Y:S01]  /*2930*/  ISETP.GE.U32.AND P2, PT, R10, 0x2, PT ;  /* 0x000000020a00780c */ /* 0x000fe20003f46070 */
[----:B------:R-:W-:Y:S01]  /*2940*/  IMAD.MOV.U32 R12, RZ, RZ, 0x1 ;  /* 0x00000001ff0c7424 */ /* 0x000fe200078e00ff */
[----:B------:R-:W-:Y:S01]  /*2950*/  CS2R R8, SRZ ;  /* 0x0000000000087805 */ /* 0x000fe2000001ff00 */
[----:B------:R-:W-:Y:S01]  /*2960*/  IMAD.MOV.U32 R3, RZ, RZ, RZ ;  /* 0x000000ffff037224 */ /* 0x000fe200078e00ff */
[----:B------:R-:W-:Y:S01]  /*2970*/  UMOV UR4, 0x400 ;  /* 0x0000040000047882 */ /* 0x000fe20000000000 */
[----:B------:R-:W-:Y:S01]  /*2980*/  UMOV UR6, URZ ;  /* 0x000000ff00067c82 */ /* 0x000fe20008000000 */
[----:B------:R-:W-:-:S12]  /*2990*/  ULEA UR37, UR37, UR4, 0x18 ;  /* 0x0000000425257291 */ /* 0x000fd8000f8ec0ff */
.L_x_52:
[----:B------:R-:W-:Y:S02]  /*29a0*/  LEA R0, R3, UR37, 0x3 ;  /* 0x0000002503007c11 */ /* 0x000fe4000f8e18ff */
[----:B------:R-:W-:-:S03]  /*29b0*/  SHF.L.U32 R5, R8, 0x1f, RZ ;  /* 0x0000001f08057819 */ /* 0x000fc600000006ff */
[----:B------:R-:W-:Y:S01]  /*29c0*/  VIADD R4, R0, 0x100 ;  /* 0x0000010000047836 */ /* 0x000fe20000000000 */
[----:B------:R-:W1:Y:S02]  /*29d0*/  SYNCS.PHASECHK.TRANS64.TRYWAIT P0, [R0+URZ+0xf0], R5 ;  /* 0x0000f005000075a7 */ /* 0x000e6400080011ff */
[----:B-1----:R-:W-:Y:S05]  /*29e0*/  @!P0 BRA `(.L_x_49) ;  /* 0x0000004c00ec8947 */ /* 0x002fea0003800000 */
.L_x_146:
[----:B------:R-:W-:Y:S01]  /*29f0*/  ULEA UR5, UR6, UR37, 0x3 ;  /* 0x0000002506057291 */ /* 0x000fe2000f8e18ff */
[----:B------:R-:W-:Y:S01]  /*2a00*/  PRMT R4, RZ, 0x654, R4 ;  /* 0x00000654ff047816 */ /* 0x000fe20000000004 */
[----:B-1----:R-:W-:Y:S01]  /*2a10*/  @!P2 IMAD.MOV.U32 R5, RZ, RZ, 0x10 ;  /* 0x00000010ff05a424 */ /* 0x002fe200078e00ff */
[----:B------:R-:W-:Y:S01]  /*2a20*/  SHF.L.U32 R7, R12, 0x1f, RZ ;  /* 0x0000001f0c077819 */ /* 0x000fe200000006ff */
[----:B------:R-:W-:Y:S01]  /*2a30*/  UIADD3 UR4, UPT, UPT, UR5, 0x90, URZ ;  /* 0x0000009005047890 */ /* 0x000fe2000fffe0ff */
[----:B------:R1:W-:Y:S05]  /*2a40*/  SYNCS.ARRIVE.TRANS64.RED.A1T0 RZ, [R4+URZ], RZ ;  /* 0x000000ff04ff79a7 */ /* 0x0003ea00081004ff */
[----:B------:R-:W-:Y:S01]  /*2a50*/  IMAD.U32 R13, RZ, RZ, UR4 ;  /* 0x00000004ff0d7e24 */ /* 0x000fe2000f8e00ff */
[----:B------:R-:W2:Y:S04]  /*2a60*/  SYNCS.PHASECHK.TRANS64.TRYWAIT P0, [UR5+0xa0], R7 ;  /* 0x0000a007ff0075a7 */ /* 0x000ea80008001105 */
[----:B------:R-:W-:Y:S01]  /*2a70*/  PRMT R13, R10, 0x654, R13 ;  /* 0x000006540a0d7816 */ /* 0x000fe2000000000d */
[----:B-12---:R-:W-:Y:S06]  /*2a80*/  @!P0 BRA `(.L_x_50) ;  /* 0x0000004c00d88947 */ /* 0x006fec0003800000 */
.L_x_148:
[----:B------:R-:W-:Y:S01]  /*2a90*/  ULEA UR4, UR6, UR37, 0x4 ;  /* 0x0000002506047291 */ /* 0x000fe2000f8e20ff */
[----:B------:R-:W-:Y:S01]  /*2aa0*/  SEL R2, R13, R2, !P2 ;  /* 0x000000020d027207 */ /* 0x000fe20005000000 */
[----:B------:R-:W-:Y:S01]  /*2ab0*/  UIADD3 UR5, UPT, UPT, UR5, 0x90, URZ ;  /* 0x0000009005057890 */ /* 0x000fe2000fffe0ff */
[----:B-1----:R-:W-:Y:S01]  /*2ac0*/  LEA R0, R11, UR37, 0x3 ;  /* 0x000000250b007c11 */ /* 0x002fe2000f8e18ff */
[----:B------:R-:W-:Y:S01]  /*2ad0*/  UIADD3 UR4, UPT, UPT, UR4, 0x120, URZ ;  /* 0x0000012004047890 */ /* 0x000fe2000fffe0ff */
[----:B------:R1:W-:Y:S01]  /*2ae0*/  @!P2 SYNCS.ARRIVE.TRANS64.RED RZ, [R2+URZ], R5 ;  /* 0x0000000502ffa9a7 */ /* 0x0003e200080004ff */
[----:B------:R-:W-:Y:S01]  /*2af0*/  UIADD3 UR6, UPT, UPT, UR6, 0x1, URZ ;  /* 0x0000000106067890 */ /* 0x000fe2000fffe0ff */
[----:B------:R-:W-:-:S03]  /*2b00*/  VIADD R3, R3, 0x1 ;  /* 0x0000000103037836 */ /* 0x000fc60000000000 */
[----:B------:R-:W-:Y:S02]  /*2b10*/  UISETP.NE.AND UP0, UPT, UR6, 0x2, UPT ;  /* 0x000000020600788c */ /* 0x000fe4000bf05270 */
[----:B------:R-:W-:Y:S01]  /*2b20*/  ISETP.NE.AND P0, PT, R3, 0x2, PT ;  /* 0x000000020300780c */ /* 0x000fe20003f05270 */
[----:B------:R-:W-:Y:S06]  /*2b30*/  UGETNEXTWORKID.BROADCAST [UR4], [UR5] ;  /* 0x00000000040073ca */ /* 0x000fec0008000100 */
[----:B------:R-:W-:Y:S02]  /*2b40*/  USEL UR4, URZ, 0x1, UP0 ;  /* 0x00000001ff047887 */ /* 0x000fe40008000000 */
[----:B------:R-:W-:-:S04]  /*2b50*/  USEL UR6, UR6, URZ, UP0 ;  /* 0x000000ff06067287 */ /* 0x000fc80008000000 */
[----:B------:R-:W-:Y:S02]  /*2b60*/  LOP3.LUT R12, R12, UR4, RZ, 0x3c, !PT ;  /* 0x000000040c0c7c12 */ /* 0x000fe4000f8e3cff */
[----:B-1----:R-:W-:-:S04]  /*2b70*/  SHF.L.U32 R5, R9, 0x1f, RZ ;  /* 0x0000001f09057819 */ /* 0x002fc800000006ff */
[----:B------:R-:W1:Y:S02]  /*2b80*/  SYNCS.PHASECHK.TRANS64.TRYWAIT P1, [R0+URZ+0x90], R5 ;  /* 0x00009005000075a7 */ /* 0x000e6400080211ff */
[----:B-1----:R-:W-:Y:S05]  /*2b90*/  @!P1 BRA `(.L_x_51) ;  /* 0x0000004c00ac9947 */ /* 0x002fea0003800000 */
.L_x_149:
[----:B------:R-:W-:Y:S01]  /*2ba0*/  LEA R4, R11, UR37, 0x4 ;  /* 0x000000250b047c11 */ /* 0x000fe2000f8e20ff */
[----:B-1----:R-:W-:Y:S01]  /*2bb0*/  VIADD R0, R0, 0xa0 ;  /* 0x000000a000007836 */ /* 0x002fe20000000000 */
[----:B------:R-:W-:Y:S01]  /*2bc0*/  SEL R3, R3, RZ, P0 ;  /* 0x000000ff03037207 */ /* 0x000fe20000000000 */
[----:B------:R-:W-:-:S03]  /*2bd0*/  VIADD R11, R11, 0x1 ;  /* 0x000000010b0b7836 */ /* 0x000fc60000000000 */
[----:B------:R-:W1:Y:S01]  /*2be0*/  LDS.128 R4, [R4+0x120] ;  /* 0x0001200004047984 */ /* 0x000e620000000c00 */
[----:B------:R-:W-:Y:S02]  /*2bf0*/  PRMT R0, RZ, 0x654, R0 ;  /* 0x00000654ff007816 */ /* 0x000fe40000000000 */
[C---:B------:R-:W-:Y:S01]  /*2c00*/  ISETP.NE.AND P1, PT, R11.reuse, 0x2, PT ;  /* 0x000000020b00780c */ /* 0x040fe20003f25270 */
[----:B------:R-:W-:Y:S01]  /*2c10*/  @!PT LDS RZ, [RZ] ;  /* 0x00000000fffff984 */ /* 0x000fe20000000800 */
[----:B------:R-:W-:Y:S01]  /*2c20*/  @!PT LDS RZ, [RZ] ;  /* 0x00000000fffff984 */ /* 0x000fe20000000800 */
[----:B------:R-:W-:Y:S01]  /*2c30*/  @!PT LDS RZ, [RZ] ;  /* 0x00000000fffff984 */ /* 0x000fe20000000800 */
[----:B------:R-:W-:Y:S01]  /*2c40*/  @!PT LDS RZ, [RZ] ;  /* 0x00000000fffff984 */ /* 0x000fe20000000800 */
[----:B------:R2:W-:Y:S06]  /*2c50*/  MEMBAR.ALL.CTA ;  /* 0x0000000000007992 */ /* 0x0005ec0000008000 */
[----:B--2---:R-:W2:Y:S01]  /*2c60*/  FENCE.VIEW.ASYNC.S ;  /* 0x00000000000073c6 */ /* 0x004ea20000000000 */
[----:B------:R-:W-:Y:S01]  /*2c70*/  SEL R11, R11, RZ, P1 ;  /* 0x000000ff0b0b7207 */ /* 0x000fe20000800000 */
[----:B--2---:R2:W-:Y:S01]  /*2c80*/  SYNCS.ARRIVE.TRANS64.RED.A1T0 RZ, [R0+URZ], RZ ;  /* 0x000000ff00ff79a7 */ /* 0x0045e200081004ff */
[----:B-1----:R-:W-:-:S02]  /*2c90*/  LOP3.LUT P3, RZ, R6, 0x1, RZ, 0xc0, !PT ;  /* 0x0000000106ff7812 */ /* 0x002fc4000786c0ff */
[----:B------:R-:W-:-:S04]  /*2ca0*/  SEL R5, RZ, 0x1, P0 ;  /* 0x00000001ff057807 */ /* 0x000fc80000000000 */
[----:B------:R-:W-:Y:S02]  /*2cb0*/  LOP3.LUT R8, R8, R5, RZ, 0x3c, !PT ;  /* 0x0000000508087212 */ /* 0x000fe400078e3cff */
[----:B--2---:R-:W-:-:S04]  /*2cc0*/  SEL R0, RZ, 0x1, P1 ;  /* 0x00000001ff007807 */ /* 0x004fc80000800000 */
[----:B------:R-:W-:Y:S01]  /*2cd0*/  LOP3.LUT R9, R9, R0, RZ, 0x3c, !PT ;  /* 0x0000000009097212 */ /* 0x000fe200078e3cff */
[----:B------:R-:W-:Y:S06]  /*2ce0*/  @P3 BRA `(.L_x_52) ;  /* 0xfffffffc002c3947 */ /* 0x000fec000383ffff */
[----:B------:R-:W-:Y:S01]  /*2cf0*/  ULEA UR5, UR6, UR37, 0x3 ;  /* 0x0000002506057291 */ /* 0x000fe2000f8e18ff */
[----:B------:R-:W-:-:S08]  /*2d00*/  SHF.L.U32 R3, R12, 0x1f, RZ ;  /* 0x0000001f0c037819 */ /* 0x000fd000000006ff */
[----:B------:R-:W1:Y:S02]  /*2d10*/  SYNCS.PHASECHK.TRANS64 P0, [UR5+0xa0], R3 ;  /* 0x0000a003ff0075a7 */ /* 0x000e640008001005 */
[----:B-1----:R-:W-:Y:S05]  /*2d20*/  @P0 BRA `(.L_x_53) ;  /* 0x0000000000080947 */ /* 0x002fea0003800000 */
[----:B------:R-:W1:Y:S02]  /*2d30*/  SYNCS.PHASECHK.TRANS64.TRYWAIT P0, [UR5+0xa0], R3 ;  /* 0x0000a003ff0075a7 */ /* 0x000e640008001105 */
[----:B-1----:R-:W-:Y:S05]  /*2d40*/  @!P0 BRA `(.L_x_54) ;  /* 0x0000004c00548947 */ /* 0x002fea0003800000 */
.L_x_53:
[----:B------:R-:W-:-:S04]  /*2d50*/  UIADD3 UR4, UPT, UPT, UR6, 0x1, URZ ;  /* 0x0000000106047890 */ /* 0x000fc8000fffe0ff */
[----:B------:R-:W-:-:S04]  /*2d60*/  UISETP.NE.AND UP0, UPT, UR4, 0x2, UPT ;  /* 0x000000020400788c */ /* 0x000fc8000bf05270 */
[----:B------:R-:W-:Y:S02]  /*2d70*/  USEL UR7, URZ, 0x1, UP0 ;  /* 0x00000001ff077887 */ /* 0x000fe40008000000 */
[----:B------:R-:W-:-:S04]  /*2d80*/  USEL UR4, UR4, URZ, UP0 ;  /* 0x000000ff04047287 */ /* 0x000fc80008000000 */
[----:B------:R-:W-:Y:S01]  /*2d90*/  ULEA UR4, UR4, UR37, 0x3 ;  /* 0x0000002504047291 */ /* 0x000fe2000f8e18ff */
[----:B-1----:R-:W-:-:S04]  /*2da0*/  LOP3.LUT R3, R12, UR7, RZ, 0x3c, !PT ;  /* 0x000000070c037c12 */ /* 0x002fc8000f8e3cff */
[----:B------:R-:W-:-:S04]  /*2db0*/  SHF.L.U32 R0, R3, 0x1f, RZ ;  /* 0x0000001f03007819 */ /* 0x000fc800000006ff */
[----:B------:R-:W1:Y:S02]  /*2dc0*/  SYNCS.PHASECHK.TRANS64 P0, [UR4+0xa0], R0 ;  /* 0x0000a000ff0075a7 */ /* 0x000e640008001004 */
[----:B-1----:R-:W-:Y:S05]  /*2dd0*/  @P0 EXIT ;  /* 0x000000000000094d */ /* 0x002fea0003800000 */
[----:B------:R-:W-:Y:S02]  /*2de0*/  SHF.L.U32 R3, R3, 0x1f, RZ ;  /* 0x0000001f03037819 */ /* 0x000fe400000006ff */
[----:B------:R-:W-:-:S07]  /*2df0*/  MOV R0, UR4 ;  /* 0x0000000400007c02 */ /* 0x000fce0008000f00 */
.L_x_55:
[----:B-1----:R1:W2:Y:S02]  /*2e00*/  SYNCS.PHASECHK.TRANS64.TRYWAIT P0, [R0+URZ+0xa0], R3 ;  /* 0x0000a003000075a7 */ /* 0x0022a400080011ff */
[----:B--2---:R-:W-:Y:S05]  /*2e10*/  @!P0 NANOSLEEP.SYNCS 0x989680 ;  /* 0x009896800000895d */ /* 0x004fea0003900000 */
[----:B------:R-:W2:Y:S02]  /*2e20*/  @!P0 SYNCS.PHASECHK.TRANS64 P0, [R0+URZ+0xa0], R3 ;  /* 0x0000a003000085a7 */ /* 0x000ea400080010ff */
[----:B--2---:R-:W-:Y:S05]  /*2e30*/  @P0 EXIT ;  /* 0x000000000000094d */ /* 0x004fea0003800000 */
[----:B------:R-:W-:Y:S05]  /*2e40*/  BRA `(.L_x_55) ;  /* 0xfffffffc00ec7947 */ /* 0x000fea000383ffff */
.L_x_48:
[----:B------:R-:W-:Y:S05]  /*2e50*/  BRA.U UP4, `(.L_x_56) ;  /* 0x0000001104d87547 */ /* 0x000fea000b800000 */
[----:B------:R-:W-:Y:S01]  /*2e60*/  UMOV UR6, 0x40 ;  /* 0x0000004000067882 */ /* 0x000fe20000000000 */
[----:B------:R-:W-:Y:S01]  /*2e70*/  NOP ;  /* 0x0000000000007918 */ /* 0x000fe20000000000 */
[----:B------:R-:W-:Y:S01]  /*2e80*/  ULEA UR6, UR37, UR6, 0x18 ;  /* 0x0000000625067291 */ /* 0x000fe2000f8ec0ff */
[----:B------:R-:W-:Y:S02]  /*2e90*/  UMOV UR7, 0x400 ;  /* 0x0000040000077882 */ /* 0x000fe40000000000 */
[----:B------:R-:W-:-:S06]  /*2ea0*/  ULEA UR37, UR37, UR7, 0x18 ;  /* 0x0000000725257291 */ /* 0x000fcc000f8ec0ff */
[----:B------:R-:W1:Y:S02]  /*2eb0*/  LDS.U8 R2, [UR6+0x1c] ;  /* 0x00001c06ff027984 */ /* 0x000e640008000000 */
[----:B-1----:R-:W-:-:S13]  /*2ec0*/  ISETP.NE.AND P0, PT, R2, RZ, PT ;  /* 0x000000ff0200720c */ /* 0x002fda0003f05270 */
[----:B------:R-:W-:Y:S05]  /*2ed0*/  @P0 BRA `(.L_x_57) ;  /* 0x0000000400080947 */ /* 0x000fea0003800000 */
[----:B------:R-:W-:Y:S02]  /*2ee0*/  UISETP.NE.U32.AND UP0, UPT, UR5, 0x1, UPT ;  /* 0x000000010500788c */ /* 0x000fe4000bf05070 */
[----:B------:R-:W-:-:S07]  /*2ef0*/  UIADD3 UR8, UPT, UPT, UR6, 0x8, URZ ;  /* 0x0000000806087890 */ /* 0x000fce000fffe0ff */
[----:B------:R-:W-:Y:S05]  /*2f00*/  BRA.U !UP0, `(.L_x_58) ;  /* 0x00000001089c7547 */ /* 0x000fea000b800000 */
[----:B------:R-:W-:Y:S01]  /*2f10*/  ELECT P0, URZ, PT ;  /* 0x0000000000ff782f */ /* 0x000fe20003800000 */
[----:B------:R-:W-:-:S12]  /*2f20*/  BSSY B0, `(.L_x_58) ;  /* 0x0000025000007945 */ /* 0x000fd80003800000 */
[----:B------:R-:W-:Y:S05]  /*2f30*/  @!P0 BRA `(.L_x_59) ;  /* 0x00000000008c8947 */ /* 0x000fea0003800000 */
[----:B------:R-:W-:-:S05]  /*2f40*/  UMOV UR7, 0x10 ;  /* 0x0000001000077882 */ /* 0x000fca0000000000 */
[----:B------:R-:W-:Y:S04]  /*2f50*/  DEPBAR.LE SB1, 0x36 ;  /* 0x00009d800000791a */ /* 0x000fe80000000000 */
[----:B------:R-:W1:Y:S02]  /*2f60*/  UTCATOMSWS.2CTA.FIND_AND_SET.ALIGN UP1, UR7, UR7 ;  /* 0x00000007000775e3 */ /* 0x000e640008220800 */
[----:B-1----:R-:W-:Y:S01]  /*2f70*/  MOV R11, UR7 ;  /* 0x00000007000b7c02 */ /* 0x002fe20008000f00 */
[----:B------:R-:W-:Y:S06]  /*2f80*/  BRA.U UP1, `(.L_x_60) ;  /* 0x0000000101187547 */ /* 0x000fec000b800000 */
.L_x_61:
[----:B------:R-:W-:Y:S05]  /*2f90*/  NANOSLEEP 0x64 ;  /* 0x000000640000795d */ /* 0x000fea0003800000 */
[----:B------:R-:W-:-:S05]  /*2fa0*/  UMOV UR7, 0x10 ;  /* 0x0000001000077882 */ /* 0x000fca0000000000 */
[----:B------:R-:W-:Y:S04]  /*2fb0*/  DEPBAR.LE SB1, 0x36 ;  /* 0x00009d800000791a */ /* 0x000fe80000000000 */
[----:B------:R-:W1:Y:S02]  /*2fc0*/  UTCATOMSWS.2CTA.FIND_AND_SET.ALIGN UP1, UR7, UR7 ;  /* 0x00000007000775e3 */ /* 0x000e640008220800 */
[----:B-1----:R-:W-:Y:S01]  /*2fd0*/  MOV R11, UR7 ;  /* 0x00000007000b7c02 */ /* 0x002fe20008000f00 */
[----:B------:R-:W-:Y:S05]  /*2fe0*/  BRA.U !UP1, `(.L_x_61) ;  /* 0xfffffffd09e87547 */ /* 0x000fea000b83ffff */
.L_x_60:
[----:B------:R-:W1:Y:S01]  /*2ff0*/  LDS R5, [UR6+0x10] ;  /* 0x00001006ff057984 */ /* 0x000e620008000800 */
[----:B------:R-:W-:Y:S01]  /*3000*/  IMAD.U32 R3, RZ, RZ, UR37 ;  /* 0x00000025ff037e24 */ /* 0x000fe2000f8e00ff */
[----:B------:R-:W-:-:S03]  /*3010*/  MOV R2, UR4 ;  /* 0x0000000400027c02 */ /* 0x000fc60008000f00 */
[----:B------:R-:W-:Y:S01]  /*3020*/  VIADD R3, R3, 0x140 ;  /* 0x0000014003037836 */ /* 0x000fe20000000000 */
[----:B-1----:R-:W-:-:S04]  /*3030*/  SHF.L.U32 R5, R5, 0x1f, RZ ;  /* 0x0000001f05057819 */ /* 0x002fc800000006ff */
[----:B------:R-:W1:Y:S02]  /*3040*/  SYNCS.PHASECHK.TRANS64.TRYWAIT P0, [UR6+0x8], R5 ;  /* 0x00000805ff0075a7 */ /* 0x000e640008001106 */
[----:B-1----:R-:W-:Y:S05]  /*3050*/  @P0 BRA `(.L_x_62) ;  /* 0x0000000000080947 */ /* 0x002fea0003800000 */
[----:B------:R-:W1:Y:S02]  /*3060*/  SYNCS.PHASECHK.TRANS64.TRYWAIT P0, [UR6+0x8], R5 ;  /* 0x00000805ff0075a7 */ /* 0x000e640008001106 */
[----:B-1----:R-:W-:Y:S05]  /*3070*/  @!P0 BRA `(.L_x_63) ;  /* 0x0000004800a08947 */ /* 0x002fea0003800000 */
.L_x_62:
[----:B-1----:R-:W-:Y:S01]  /*3080*/  HFMA2 R4, -RZ, RZ, 0, 5.9604644775390625e-08 ;  /* 0x00000001ff047431 */ /* 0x002fe200000001ff */
[----:B------:R-:W-:Y:S01]  /*3090*/  UPRMT UR7, UR4, 0x654, UR8 ;  /* 0x0000065404077896 */ /* 0x000fe20008000008 */
[----:B------:R-:W-:Y:S01]  /*30a0*/  IMAD.MOV.U32 R6, RZ, RZ, 0xffff ;  /* 0x0000ffffff067424 */ /* 0x000fe200078e00ff */
[----:B------:R-:W-:Y:S01]  /*30b0*/  PRMT R2, R2, 0x654, R3 ;  /* 0x0000065402027816 */ /* 0x000fe20000000003 */
[----:B------:R-:W-:Y:S02]  /*30c0*/  IMAD.MOV.U32 R5, RZ, RZ, 0x4 ;  /* 0x00000004ff057424 */ /* 0x000fe400078e00ff */
[----:B------:R-:W-:Y:S01]  /*30d0*/  IMAD.SHL.U32 R9, R11, 0x20, RZ ;  /* 0x000000200b097824 */ /* 0x000fe200078e00ff */
[----:B------:R-:W-:Y:S02]  /*30e0*/  MOV R3, UR7 ;  /* 0x0000000700037c02 */ /* 0x000fe40008000f00 */
[-C--:B------:R-:W-:Y:S01]  /*30f0*/  SHF.L.U32 R7, R6, R11.reuse, RZ ;  /* 0x0000000b06077219 */ /* 0x080fe200000006ff */
[----:B------:R1:W-:Y:S01]  /*3100*/  SYNCS.ARRIVE.TRANS64.RED RZ, [UR7], R5 ;  /* 0x00000005ffff79a7 */ /* 0x0003e20008000407 */
[----:B------:R-:W-:Y:S01]  /*3110*/  SHF.L.U32 R6, R4, R11, RZ ;  /* 0x0000000b04067219 */ /* 0x000fe200000006ff */
[----:B------:R1:W-:Y:S04]  /*3120*/  STS [UR37+0x140], R9 ;  /* 0x00014009ff007988 */ /* 0x0003e80008000825 */
[----:B------:R1:W-:Y:S04]  /*3130*/  STAS [R2.64], R11 ;  /* 0x0000000b02007dbd */ /* 0x0003e8000c0008ff */
[----:B------:R1:W-:Y:S04]  /*3140*/  ATOMS.OR RZ, [UR6+0x14], R7 ;  /* 0x00001407ffff798c */ /* 0x0003e8000b000006 */
[----:B------:R1:W-:Y:S04]  /*3150*/  ATOMS.OR RZ, [UR6+0x18], R6 ;  /* 0x00001806ffff798c */ /* 0x0003e8000b000006 */
[----:B------:R1:W-:Y:S02]  /*3160*/  ATOMS.XOR RZ, [UR6+0x10], R4 ;  /* 0x00001004ffff798c */ /* 0x0003e4000b800006 */
.L_x_59:
[----:B------:R-:W-:Y:S05]  /*3170*/  BSYNC B0 ;  /* 0x0000000000007941 */ /* 0x000fea0003800000 */
.L_x_58:
[----:B------:R-:W-:Y:S05]  /*3180*/  BRA.U UP0, `(.L_x_64) ;  /* 0x00000001006c7547 */ /* 0x000fea000b800000 */
[----:B------:R-:W-:-:S03]  /*3190*/  UMOV UR7, 0xffffffff ;  /* 0xffffffff00077882 */ /* 0x000fc60000000000 */
[----:B------:R-:W-:Y:S05]  /*31a0*/  BRA.DIV UR7, `(.L_x_65) ;  /* 0x0000004a076c7947 */ /* 0x000fea000b800000 */
[----:B------:R-:W-:-:S13]  /*31b0*/  ELECT P6, URZ, PT ;  /* 0x0000000000ff782f */ /* 0x000fda00038c0000 */
.L_x_153:
[----:B------:R-:W-:Y:S05]  /*31c0*/  @!P6 BRA `(.L_x_64) ;  /* 0x00000000005ce947 */ /* 0x000fea0003800000 */
[----:B-1----:R-:W1:Y:S02]  /*31d0*/  LDS R3, [UR6+0x10] ;  /* 0x00001006ff037984 */ /* 0x002e640008000800 */
[----:B-1----:R-:W-:-:S04]  /*31e0*/  SHF.L.U32 R3, R3, 0x1f, RZ ;  /* 0x0000001f03037819 */ /* 0x002fc800000006ff */
[----:B------:R-:W1:Y:S02]  /*31f0*/  SYNCS.PHASECHK.TRANS64.TRYWAIT P0, [UR6+0x8], R3 ;  /* 0x00000803ff0075a7 */ /* 0x000e640008001106 */
[----:B-1----:R-:W-:Y:S05]  /*3200*/  @P0 BRA `(.L_x_66) ;  /* 0x0000000000080947 */ /* 0x002fea0003800000 */
[----:B------:R-:W1:Y:S02]  /*3210*/  SYNCS.PHASECHK.TRANS64.TRYWAIT P0, [UR6+0x8], R3 ;  /* 0x00000803ff0075a7 */ /* 0x000e640008001106 */
[----:B-1----:R-:W-:Y:S05]  /*3220*/  @!P0 BRA `(.L_x_67) ;  /* 0x00000048006c8947 */ /* 0x002fea0003800000 */
.L_x_66:
[----:B------:R-:W2:Y:S01]  /*3230*/  LDS R5, [UR37+0x140] ;  /* 0x00014025ff057984 */ /* 0x000ea20008000800 */
[----:B-1----:R-:W-:Y:S02]  /*3240*/  HFMA2 R2, -RZ, RZ, 0, 5.9604644775390625e-08 ;  /* 0x00000001ff027431 */ /* 0x002fe400000001ff */
[----:B------:R-:W-:Y:S01]  /*3250*/  IMAD.MOV.U32 R3, RZ, RZ, 0xffff ;  /* 0x0000ffffff037424 */ /* 0x000fe200078e00ff */
[----:B------:R-:W-:Y:S01]  /*3260*/  UPRMT UR7, UR4, 0x654, UR8 ;  /* 0x0000065404077896 */ /* 0x000fe20008000008 */
[----:B--2---:R-:W-:-:S03]  /*3270*/  IMAD.SHL.U32 R4, R5, 0x20, RZ ;  /* 0x0000002005047824 */ /* 0x004fc600078e00ff */
[-C--:B------:R-:W-:Y:S02]  /*3280*/  SHF.L.U32 R3, R3, R5.reuse, RZ ;  /* 0x0000000503037219 */ /* 0x080fe400000006ff */
[----:B------:R-:W-:Y:S01]  /*3290*/  SHF.L.U32 R5, R2, R5, RZ ;  /* 0x0000000502057219 */ /* 0x000fe200000006ff */
[----:B------:R2:W-:Y:S04]  /*32a0*/  STS [UR37+0x140], R4 ;  /* 0x00014004ff007988 */ /* 0x0005e80008000825 */
[----:B------:R2:W-:Y:S04]  /*32b0*/  ATOMS.OR RZ, [UR6+0x14], R3 ;  /* 0x00001403ffff798c */ /* 0x0005e8000b000006 */
[----:B------:R2:W-:Y:S01]  /*32c0*/  ATOMS.OR RZ, [UR6+0x18], R5 ;  /* 0x00001805ffff798c */ /* 0x0005e2000b000006 */
[----:B------:R-:W-:Y:S03]  /*32d0*/  SYNCS.ARRIVE.TRANS64.RED.A1T0 RZ, [UR7], RZ ;  /* 0x000000ffffff79a7 */ /* 0x000fe60008100407 */
[----:B------:R2:W-:Y:S01]  /*32e0*/  ATOMS.XOR RZ, [UR6+0x10], R2 ;  /* 0x00001002ffff798c */ /* 0x0005e2000b800006 */
[----:B------:R-:W-:Y:S05]  /*32f0*/  BRA `(.L_x_64) ;  /* 0x0000000000107947 */ /* 0x000fea0003800000 */
.L_x_57:
[----:B------:R-:W-:-:S05]  /*3300*/  MOV R2, 0xffffffff ;  /* 0xffffffff00027802 */ /* 0x000fca0000000f00 */
[----:B------:R1:W-:Y:S02]  /*3310*/  STS [UR37+0x140], R2 ;  /* 0x00014002ff007988 */ /* 0x0003e40008000825 */
[----:B-1----:R-:W-:Y:S02]  /*3320*/  MOV R2, 0x3340 ;  /* 0x0000334000027802 */ /* 0x002fe40000000f00 */
[----:B-----5:R-:W-:Y:S05]  /*3330*/  CALL.REL.NOINC `($__internal_1_$__cuda_sm10x_tcgen05_guardrail_trap_phase_invalid_during_alloc) ;  /* 0x0000004c00cc7944 */ /* 0x020fea0003c00000 */
.L_x_64:
[----:B------:R-:W-:Y:S05]  /*3340*/  WARPSYNC.ALL ;  /* 0x0000000000007948 */ /* 0x000fea0003800000 */
[----:B------:R-:W3:Y:S01]  /*3350*/  S2UR UR7, SR_CgaCtaId ;  /* 0x00000000000779c3 */ /* 0x000ee20000008800 */
[----:B------:R-:W-:Y:S01]  /*3360*/  UMOV UR6, 0x400 ;  /* 0x0000040000067882 */ /* 0x000fe20000000000 */
[----:B------:R-:W-:-:S06]  /*3370*/  NOP ;  /* 0x0000000000007918 */ /* 0x000fcc0000000000 */
[----:B------:R-:W-:Y:S06]  /*3380*/  BAR.ARV 0x6, 0xa0 ;  /* 0x0182800000007b1d */ /* 0x000fec0000002000 */
[----:B------:R-:W4:Y:S01]  /*3390*/  LDCU UR8, c[0x0][0x38c] ;  /* 0x00007180ff0877ac */ /* 0x000f220008000800 */
[----:B------:R-:W-:Y:S01]  /*33a0*/  LOP3.LUT R0, R0, 0xffff, RZ, 0xc0, !PT ;  /* 0x0000ffff00007812 */ /* 0x000fe200078ec0ff */
[----:B-1----:R-:W-:Y:S01]  /*33b0*/  IMAD.MOV.U32 R9, RZ, RZ, 0x1 ;  /* 0x00000001ff097424 */ /* 0x002fe200078e00ff */
[----:B------:R-:W-:Y:S01]  /*33c0*/  LOP3.LUT R8, R8, 0xffff, RZ, 0xc0, !PT ;  /* 0x0000ffff08087812 */ /* 0x000fe200078ec0ff */
[----:B------:R-:W-:Y:S01]  /*33d0*/  UMOV UR19, URZ ;  /* 0x000000ff00137c82 */ /* 0x000fe20008000000 */
[----:B------:R-:W-:Y:S01]  /*33e0*/  R2UR UR11, R0 ;  /* 0x00000000000b72ca */ /* 0x000fe200000e0000 */
[----:B------:R-:W-:Y:S01]  /*33f0*/  UMOV UR18, URZ ;  /* 0x000000ff00127c82 */ /* 0x000fe20008000000 */
[----:B------:R-:W-:Y:S01]  /*3400*/  R2UR UR12, R8 ;  /* 0x00000000080c72ca */ /* 0x000fe200000e0000 */
[----:B------:R-:W-:Y:S01]  /*3410*/  IMAD.MOV.U32 R8, RZ, RZ, RZ ;  /* 0x000000ffff087224 */ /* 0x000fe200078e00ff */
[----:B------:R-:W-:Y:S01]  /*3420*/  UMOV UR17, URZ ;  /* 0x000000ff00117c82 */ /* 0x000fe20008000000 */
[----:B---3--:R-:W-:-:S02]  /*3430*/  ULEA UR7, UR7, UR6, 0x18 ;  /* 0x0000000607077291 */ /* 0x008fc4000f8ec0ff */
[----:B------:R-:W-:Y:S02]  /*3440*/  UISETP.NE.AND UP2, UPT, UR5, URZ, UPT ;  /* 0x000000ff0500728c */ /* 0x000fe4000bf45270 */
[----:B------:R-:W-:Y:S02]  /*3450*/  UIADD3 UR13, UPT, UPT, UR7, 0x3300, URZ ;  /* 0x00003300070d7890 */ /* 0x000fe4000fffe0ff */
[----:B------:R-:W-:Y:S02]  /*3460*/  UIADD3 UR14, UPT, UPT, UR7, 0xd300, URZ ;  /* 0x0000d300070e7890 */ /* 0x000fe4000fffe0ff */
[----:B----4-:R-:W-:Y:S01]  /*3470*/  UIADD3 UR8, UPT, UPT, UR8, 0x3f, URZ ;  /* 0x0000003f08087890 */ /* 0x010fe2000fffe0ff */
[----:B--2---:R-:W1:Y:S01]  /*3480*/  LDS R2, [UR7+0x140] ;  /* 0x00014007ff027984 */ /* 0x004e620008000800 */
[----:B------:R-:W-:Y:S02]  /*3490*/  USHF.R.U32.HI UR13, URZ, 0x4, UR13 ;  /* 0x00000004ff0d7899 */ /* 0x000fe4000801160d */
[----:B------:R-:W-:-:S02]  /*34a0*/  USHF.R.S32.HI UR6, URZ, 0x1f, UR8 ;  /* 0x0000001fff067899 */ /* 0x000fc40008011408 */
[----:B------:R-:W-:Y:S02]  /*34b0*/  USHF.R.U32.HI UR14, URZ, 0x4, UR14 ;  /* 0x00000004ff0e7899 */ /* 0x000fe4000801160e */
[----:B------:R-:W-:Y:S02]  /*34c0*/  ULEA.HI UR6, UR6, UR8, URZ, 0x6 ;  /* 0x0000000806067291 */ /* 0x000fe4000f8f30ff */
[----:B------:R-:W-:Y:S02]  /*34d0*/  ULOP3.LUT UR13, UR13, 0x3fff, URZ, 0xc0, !UPT ;  /* 0x00003fff0d0d7892 */ /* 0x000fe4000f8ec0ff */
[----:B------:R-:W-:Y:S02]  /*34e0*/  USHF.R.S32.HI UR6, URZ, 0x6, UR6 ;  /* 0x00000006ff067899 */ /* 0x000fe40008011406 */
[----:B------:R-:W-:Y:S02]  /*34f0*/  ULOP3.LUT UR14, UR14, 0x3fff, URZ, 0xc0, !UPT ;  /* 0x00003fff0e0e7892 */ /* 0x000fe4000f8ec0ff */
[----:B------:R-:W-:Y:S01]  /*3500*/  UISETP.LT.AND UP0, UPT, UR6, 0x1, UPT ;  /* 0x000000010600788c */ /* 0x000fe2000bf01270 */
[----:B------:R-:W-:Y:S01]  /*3510*/  UMOV UR28, 0x0 ;  /* 0x00000000001c7882 */ /* 0x000fe20000000000 */
[----:B------:R-:W-:Y:S01]  /*3520*/  UMOV UR29, 0x8100490 ;  /* 0x08100490001d7882 */ /* 0x000fe20000000000 */
[----:B------:R-:W-:-:S02]  /*3530*/  ULOP3.LUT UR13, UR13, 0x10000, URZ, 0xfc, !UPT ;  /* 0x000100000d0d7892 */ /* 0x000fc4000f8efcff */
[----:B------:R-:W-:Y:S02]  /*3540*/  ULOP3.LUT UR14, UR14, 0x10000, URZ, 0xfc, !UPT ;  /* 0x000100000e0e7892 */ /* 0x000fe4000f8efcff */
[----:B------:R-:W-:Y:S01]  /*3550*/  USEL UR20, UR6, 0x1, !UP0 ;  /* 0x0000000106147887 */ /* 0x000fe2000c000000 */
[----:B------:R-:W-:Y:S01]  /*3560*/  UMOV UR26, 0x0 ;  /* 0x00000000001a7882 */ /* 0x000fe20000000000 */
[----:B------:R-:W-:Y:S01]  /*3570*/  UMOV UR27, 0x8100490 ;  /* 0x08100490001b7882 */ /* 0x000fe20000000000 */
[----:B------:R-:W-:Y:S01]  /*3580*/  UMOV UR24, 0x0 ;  /* 0x0000000000187882 */ /* 0x000fe20000000000 */
[----:B------:R-:W-:Y:S01]  /*3590*/  UMOV UR25, 0x8100490 ;  /* 0x0810049000197882 */ /* 0x000fe20000000000 */
[----:B------:R-:W-:Y:S01]  /*35a0*/  UMOV UR22, 0x0 ;  /* 0x0000000000167882 */ /* 0x000fe20000000000 */
[----:B------:R-:W-:Y:S01]  /*35b0*/  UMOV UR23, 0x8100490 ;  /* 0x0810049000177882 */ /* 0x000fe20000000000 */
[----:B-1----:R-:W-:Y:S02]  /*35c0*/  R2UR UR21, R2 ;  /* 0x00000000021572ca */ /* 0x002fe400000e0000 */
[----:B------:R-:W-:-:S13]  /*35d0*/  CS2R R2, SRZ ;  /* 0x0000000000027805 */ /* 0x000fda000001ff00 */
.L_x_75:
[C---:B------:R-:W-:Y:S02]  /*35e0*/  LEA R0, R8.reuse, UR7, 0x3 ;  /* 0x0000000708007c11 */ /* 0x040fe4000f8e18ff */
[----:B------:R-:W-:Y:S02]  /*35f0*/  SHF.L.U32 R5, R3, 0x1f, RZ ;  /* 0x0000001f03057819 */ /* 0x000fe400000006ff */
[----:B------:R-:W-:Y:S02]  /*3600*/  LEA R4, R8, UR7, 0x4 ;  /* 0x0000000708047c11 */ /* 0x000fe4000f8e20ff */
[----:B------:R-:W1:Y:S02]  /*3610*/  SYNCS.PHASECHK.TRANS64.TRYWAIT P0, [R0+URZ+0x90], R5 ;  /* 0x00009005000075a7 */ /* 0x000e6400080011ff */
[----:B-1-34-:R-:W-:Y:S05]  /*3620*/  @!P0 BRA `(.L_x_68) ;  /* 0x0000004400848947 */ /* 0x01afea0003800000 */
.L_x_154:
[----:B-1----:R-:W1:Y:S01]  /*3630*/  LDS.128 R4, [R4+0x120] ;  /* 0x0001200004047984 */ /* 0x002e620000000c00 */
[----:B------:R-:W-:Y:S02]  /*3640*/  VIADD R0, R0, 0xa0 ;  /* 0x000000a000007836 */ /* 0x000fe40000000000 */
[----:B------:R-:W-:Y:S01]  /*3650*/  VIADD R8, R8, 0x1 ;  /* 0x0000000108087836 */ /* 0x000fe20000000000 */
[----:B------:R-:W-:Y:S01]  /*3660*/  @!PT LDS RZ, [RZ] ;  /* 0x00000000fffff984 */ /* 0x000fe20000000800 */
[----:B------:R-:W-:Y:S01]  /*3670*/  @!PT LDS RZ, [RZ] ;  /* 0x00000000fffff984 */ /* 0x000fe20000000800 */
[----:B------:R-:W-:Y:S01]  /*3680*/  @!PT LDS RZ, [RZ] ;  /* 0x00000000fffff984 */ /* 0x000fe20000000800 */
[----:B------:R-:W-:Y:S01]  /*3690*/  @!PT LDS RZ, [RZ] ;  /* 0x00000000fffff984 */ /* 0x000fe20000000800 */
[----:B------:R2:W-:Y:S06]  /*36a0*/  MEMBAR.ALL.CTA ;  /* 0x0000000000007992 */ /* 0x0005ec0000008000 */
[----:B--2---:R-:W2:Y:S01]  /*36b0*/  FENCE.VIEW.ASYNC.S ;  /* 0x00000000000073c6 */ /* 0x004ea20000000000 */
[----:B------:R-:W-:-:S04]  /*36c0*/  PRMT R0, RZ, 0x654, R0 ;  /* 0x00000654ff007816 */ /* 0x000fc80000000000 */
[----:B--2---:R2:W-:Y:S01]  /*36d0*/  SYNCS.ARRIVE.TRANS64.RED.A1T0 RZ, [R0+URZ], RZ ;  /* 0x000000ff00ff79a7 */ /* 0x0045e200081004ff */
[----:B-1----:R-:W-:Y:S01]  /*36e0*/  LOP3.LUT P1, RZ, R6, 0x1, RZ, 0xc0, !PT ;  /* 0x0000000106ff7812 */ /* 0x002fe2000782c0ff */
[----:B--2---:R-:W-:-:S12]  /*36f0*/  BRA.U UP2, `(.L_x_69) ;  /* 0x0000000502087547 */ /* 0x004fd8000b800000 */
[----:B------:R-:W1:Y:S01]  /*3700*/  LDCU UR8, c[0x0][0x38c] ;  /* 0x00007180ff0877ac */ /* 0x000e620008000800 */
[----:B------:R-:W-:Y:S02]  /*3710*/  PLOP3.LUT P2, PT, PT, PT, PT, 0x80, 0x8 ;  /* 0x000000000008781c */ /* 0x000fe40003f4f070 */
[----:B------:R-:W-:Y:S01]  /*3720*/  SHF.L.U32 R5, R9, 0x1f, RZ ;  /* 0x0000001f09057819 */ /* 0x000fe200000006ff */
[----:B------:R-:W-:Y:S02]  /*3730*/  ULEA UR9, UR19, UR7, 0x3 ;  /* 0x0000000713097291 */ /* 0x000fe4000f8e18ff */
[----:B------:R-:W-:Y:S02]  /*3740*/  ULEA UR10, UR19, UR21, 0x5 ;  /* 0x00000015130a7291 */ /* 0x000fe4000f8e28ff */
[----:B-1----:R-:W-:-:S06]  /*3750*/  UISETP.GE.AND UP0, UPT, UR8, 0x1, UPT ;  /* 0x000000010800788c */ /* 0x002fcc000bf06270 */
[----:B------:R-:W-:-:S05]  /*3760*/  PLOP3.LUT P0, PT, PT, PT, UP0, 0x80, 0x8 ;  /* 0x000000000008781c */ /* 0x000fca0003f0f008 */
[----:B------:R-:W-:-:S08]  /*3770*/  @UP0 ULEA UR8, UR18, UR7, 0x3 ;  /* 0x0000000712080291 */ /* 0x000fd0000f8e18ff */
[----:B------:R-:W-:-:S04]  /*3780*/  @P0 SHF.L.U32 R0, R2, 0x1f, RZ ;  /* 0x0000001f02000819 */ /* 0x000fc800000006ff */
[----:B------:R1:W2:Y:S01]  /*3790*/  @P0 SYNCS.PHASECHK.TRANS64.TRYWAIT P2, [UR8], R0 ;  /* 0x00000000ff0005a7 */ /* 0x0002a20008041108 */
[----:B------:R-:W3:Y:S02]  /*37a0*/  SYNCS.PHASECHK.TRANS64.TRYWAIT P0, [UR9+0xd0], R5 ;  /* 0x0000d005ff0075a7 */ /* 0x000ee40008001109 */
[----:B-123--:R-:W-:Y:S05]  /*37b0*/  @!P0 BRA `(.L_x_70) ;  /* 0x0000004400348947 */ /* 0x00efea0003800000 */
.L_x_156:
[----:B------:R-:W-:Y:S01]  /*37c0*/  UMOV UR16, UR17 ;  /* 0x0000001100107c82 */ /* 0x000fe20008000000 */
[----:B------:R-:W-:Y:S05]  /*37d0*/  BRA.U !UP0, `(.L_x_71) ;  /* 0x0000000108c07547 */ /* 0x000fea000b800000 */
[----:B------:R-:W-:Y:S02]  /*37e0*/  UIADD3 UR16, UPT, UPT, UR20, UR17, URZ ;  /* 0x0000001114107290 */ /* 0x000fe4000fffe0ff */
[----:B------:R-:W-:Y:S01]  /*37f0*/  UPLOP3.LUT UP3, UPT, UPT, UPT, UPT, 0x40, 0x4 ;  /* 0x000000000004789c */ /* 0x000fe20003f6e870 */
[----:B------:R-:W-:Y:S01]  /*3800*/  UMOV UR15, UR6 ;  /* 0x00000006000f7c82 */ /* 0x000fe20008000000 */
[----:B------:R-:W-:-:S09]  /*3810*/  UMOV UR46, UR18 ;  /* 0x00000012002e7c82 */ /* 0x000fd20008000000 */
.L_x_74:
[----:B--2---:R-:W-:Y:S01]  /*3820*/  ULEA UR8, UR46, UR7, 0x3 ;  /* 0x000000072e087291 */ /* 0x004fe2000f8e18ff */
[----:B---3--:R-:W-:Y:S11]  /*3830*/  @P2 BRA `(.L_x_72) ;  /* 0x00000000000c2947 */ /* 0x008ff60003800000 */
[----:B-1----:R-:W-:Y:S04]  /*3840*/  SHF.L.U32 R5, R2, 0x1f, RZ ;  /* 0x0000001f02057819 */ /* 0x002fe800000006ff */
[----:B------:R-:W1:Y:S02]  /*3850*/  SYNCS.PHASECHK.TRANS64.TRYWAIT P0, [UR8], R5 ;  /* 0x00000005ff0075a7 */ /* 0x000e640008001108 */
[----:B-1----:R-:W-:Y:S05]  /*3860*/  @!P0 BRA `(.L_x_73) ;  /* 0x0000004400208947 */ /* 0x002fea0003800000 */
.L_x_72:
[----:B------:R-:W-:Y:S01]  /*3870*/  UISETP.NE.AND UP0, UPT, UR15, 0x1, UPT ;  /* 0x000000010f00788c */ /* 0x000fe2000bf05270 */
[----:B------:R-:W-:Y:S01]  /*3880*/  PLOP3.LUT P2, PT, PT, PT, PT, 0x80, 0x8 ;  /* 0x000000000008781c */ /* 0x000fe20003f4f070 */
[----:B------:R-:W-:Y:S02]  /*3890*/  UIADD3 UR18, UPT, UPT, UR46, 0x1, URZ ;  /* 0x000000012e127890 */ /* 0x000fe4000fffe0ff */
[----:B------:R-:W-:Y:S02]  /*38a0*/  ULEA UR32, UR46, UR14, 0x8 ;  /* 0x0000000e2e207291 */ /* 0x000fe4000f8e40ff */
[----:B------:R-:W-:Y:S01]  /*38b0*/  UISETP.NE.AND UP1, UPT, UR18, 0x5, UPT ;  /* 0x000000051200788c */ /* 0x000fe2000bf25270 */
[----:B------:R-:W-:Y:S01]  /*38c0*/  PLOP3.LUT P0, PT, PT, PT, UP0, 0x80, 0x8 ;  /* 0x000000000008781c */ /* 0x000fe20003f0f008 */
[----:B------:R-:W-:Y:S02]  /*38d0*/  UIADD3 UR44, UPT, UPT, UR32, 0x2, URZ ;  /* 0x00000002202c7890 */ /* 0x000fe4000fffe0ff */
[----:B------:R-:W-:Y:S02]  /*38e0*/  USEL UR31, URZ, 0x1, UP1 ;  /* 0x00000001ff1f7887 */ /* 0x000fe40008800000 */
[----:B------:R-:W-:Y:S02]  /*38f0*/  USEL UR18, UR18, URZ, UP1 ;  /* 0x000000ff12127287 */ /* 0x000fe40008800000 */
[----:B------:R-:W-:Y:S02]  /*3900*/  UIADD3 UR40, UPT, UPT, UR32, 0x4, URZ ;  /* 0x0000000420287890 */ /* 0x000fe4000fffe0ff */
[----:B------:R-:W-:Y:S01]  /*3910*/  @UP0 ULEA UR30, UR18, UR7, 0x3 ;  /* 0x00000007121e0291 */ /* 0x000fe2000f8e18ff */
[----:B------:R-:W-:Y:S01]  /*3920*/  LOP3.LUT R2, R2, UR31, RZ, 0x3c, !PT ;  /* 0x0000001f02027c12 */ /* 0x000fe2000f8e3cff */
[----:B------:R-:W-:Y:S02]  /*3930*/  UIADD3 UR36, UPT, UPT, UR32, 0x6, URZ ;  /* 0x0000000620247890 */ /* 0x000fe4000fffe0ff */
[----:B------:R-:W-:Y:S01]  /*3940*/  UIADD3 UR8, UPT, UPT, UR8, 0x28, URZ ;  /* 0x0000002808087890 */ /* 0x000fe2000fffe0ff */
[----:B-1----:R-:W-:Y:S01]  /*3950*/  @P0 SHF.L.U32 R0, R2, 0x1f, RZ ;  /* 0x0000001f02000819 */ /* 0x002fe200000006ff */
[----:B------:R-:W-:Y:S02]  /*3960*/  UIADD3 UR17, UPT, UPT, UR17, 0x1, URZ ;  /* 0x0000000111117890 */ /* 0x000fe4000fffe0ff */
[----:B------:R-:W-:Y:S01]  /*3970*/  UIADD3 UR15, UPT, UPT, UR15, -0x1, URZ ;  /* 0xffffffff0f0f7890 */ /* 0x000fe2000fffe0ff */
[----:B------:R2:W3:Y:S01]  /*3980*/  @P0 SYNCS.PHASECHK.TRANS64.TRYWAIT P2, [UR30], R0 ;  /* 0x00000000ff0005a7 */ /* 0x0004e2000804111e */
[----:B------:R-:W-:Y:S02]  /*3990*/  ULEA UR30, UR46, UR13, 0x9 ;  /* 0x0000000d2e1e7291 */ /* 0x000fe4000f8e48ff */
[----:B------:R-:W-:Y:S02]  /*39a0*/  UISETP.NE.AND UP0, UPT, UR17, UR16, UPT ;  /* 0x000000101100728c */ /* 0x000fe4000bf05270 */
[----:B------:R-:W-:Y:S02]  /*39b0*/  UIADD3 UR42, UPT, UPT, UR30, 0x2, URZ ;  /* 0x000000021e2a7890 */ /* 0x000fe4000fffe0ff */
[----:B------:R-:W-:Y:S02]  /*39c0*/  UIADD3 UR38, UPT, UPT, UR30, 0x4, URZ ;  /* 0x000000041e267890 */ /* 0x000fe4000fffe0ff */
[----:B------:R-:W-:Y:S01]  /*39d0*/  UIADD3 UR34, UPT, UPT, UR30, 0x6, URZ ;  /* 0x000000061e227890 */ /* 0x000fe2000fffe0ff */
[----:B------:R-:W-:Y:S01]  /*39e0*/  UMOV UR33, 0x40004040 ;  /* 0x4000404000217882 */ /* 0x000fe20000000000 */
[----:B------:R-:W-:Y:S01]  /*39f0*/  UMOV UR31, 0x40004040 ;  /* 0x40004040001f7882 */ /* 0x000fe20000000000 */
[----:B------:R-:W-:Y:S01]  /*3a00*/  UMOV UR45, 0x40004040 ;  /* 0x40004040002d7882 */ /* 0x000fe20000000000 */
[----:B------:R2:W-:Y:S01]  /*3a10*/  UTCHMMA.2CTA gdesc[UR30], gdesc[UR32], tmem[UR10], tmem[UR28], idesc[UR29], UP3 ;  /* 0x00ff1c201e0075ea */ /* 0x0005e20009a0000a */
[----:B------:R-:W-:Y:S01]  /*3a20*/  UPLOP3.LUT UP3, UPT, UPT, UPT, UPT, 0x80, 0x8 ;  /* 0x000000000008789c */ /* 0x000fe20003f6f070 */
[----:B------:R-:W-:Y:S01]  /*3a30*/  UMOV UR43, 0x40004040 ;  /* 0x40004040002b7882 */ /* 0x000fe20000000000 */
[----:B------:R-:W-:Y:S01]  /*3a40*/  UMOV UR41, 0x40004040 ;  /* 0x4000404000297882 */ /* 0x000fe20000000000 */
[----:B------:R2:W-:Y:S01]  /*3a50*/  UTCHMMA.2CTA gdesc[UR42], gdesc[UR44], tmem[UR10], tmem[UR26], idesc[UR27], UPT ;  /* 0x00ff1a2c2a0075ea */ /* 0x0005e2000ba0000a */
[----:B------:R-:W-:Y:S01]  /*3a60*/  UMOV UR39, 0x40004040 ;  /* 0x4000404000277882 */ /* 0x000fe20000000000 */
[----:B------:R-:W-:Y:S01]  /*3a70*/  UMOV UR37, 0x40004040 ;  /* 0x4000404000257882 */ /* 0x000fe20000000000 */
[----:B------:R-:W-:Y:S01]  /*3a80*/  UMOV UR35, 0x40004040 ;  /* 0x4000404000237882 */ /* 0x000fe20000000000 */
[----:B------:R2:W-:Y:S01]  /*3a90*/  UTCHMMA.2CTA gdesc[UR38], gdesc[UR40], tmem[UR10], tmem[UR24], idesc[UR25], UPT ;  /* 0x00ff1828260075ea */ /* 0x0005e2000ba0000a */
[----:B------:R2:W-:Y:S01]  /*3aa0*/  UTCHMMA.2CTA gdesc[UR34], gdesc[UR36], tmem[UR10], tmem[UR22], idesc[UR23], UPT ;  /* 0x00ff1624220075ea */ /* 0x0005e2000ba0000a */
[----:B------:R2:W-:Y:S01]  /*3ab0*/  UTCBAR.2CTA.MULTICAST [UR8], URZ, UR12 ;  /* 0x000000ff080073e9 */ /* 0x0005e2000820080c */
[----:B------:R-:W-:Y:S01]  /*3ac0*/  UMOV UR46, UR18 ;  /* 0x00000012002e7c82 */ /* 0x000fe20008000000 */
[----:B------:R-:W-:Y:S05]  /*3ad0*/  BRA.U UP0, `(.L_x_74) ;  /* 0xfffffffd00507547 */ /* 0x000fea000b83ffff */
.L_x_71:
[----:B------:R-:W-:Y:S01]  /*3ae0*/  UIADD3 UR9, UPT, UPT, UR9, 0xb0, URZ ;  /* 0x000000b009097890 */ /* 0x000fe2000fffe0ff */
[----:B------:R-:W-:-:S08]  /*3af0*/  UMOV UR17, UR16 ;  /* 0x0000001000117c82 */ /* 0x000fd00008000000 */
[----:B------:R4:W-:Y:S01]  /*3b00*/  UTCBAR.2CTA.MULTICAST [UR9], URZ, UR11 ;  /* 0x000000ff090073e9 */ /* 0x0009e2000820080b */
[----:B------:R-:W-:Y:S02]  /*3b10*/  NOP ;  /* 0x0000000000007918 */ /* 0x000fe40000000000 */
.L_x_69:
[----:B------:R-:W-:Y:S01]  /*3b20*/  UIADD3 UR19, UPT, UPT, UR19, 0x1, URZ ;  /* 0x0000000113137890 */ /* 0x000fe2000fffe0ff */
[----:B------:R-:W-:-:S03]  /*3b30*/  ISETP.NE.AND P0, PT, R8, 0x2, PT ;  /* 0x000000020800780c */ /* 0x000fc60003f05270 */
[----:B------:R-:W-:Y:S01]  /*3b40*/  UISETP.NE.AND UP0, UPT, UR19, 0x4, UPT ;  /* 0x000000041300788c */ /* 0x000fe2000bf05270 */
[----:B-12---:R-:W-:Y:S02]  /*3b50*/  SEL R0, RZ, 0x1, P0 ;  /* 0x00000001ff007807 */ /* 0x006fe40000000000 */
[----:B------:R-:W-:Y:S01]  /*3b60*/  SEL R8, R8, RZ, P0 ;  /* 0x000000ff08087207 */ /* 0x000fe20000000000 */
[----:B------:R-:W-:Y:S01]  /*3b70*/  USEL UR8, URZ, 0x1, UP0 ;  /* 0x00000001ff087887 */ /* 0x000fe20008000000 */
[----:B------:R-:W-:Y:S01]  /*3b80*/  LOP3.LUT R3, R3, R0, RZ, 0x3c, !PT ;  /* 0x0000000003037212 */ /* 0x000fe200078e3cff */
[----:B------:R-:W-:-:S04]  /*3b90*/  USEL UR19, UR19, URZ, UP0 ;  /* 0x000000ff13137287 */ /* 0x000fc80008000000 */
[----:B------:R-:W-:Y:S01]  /*3ba0*/  LOP3.LUT R9, R9, UR8, RZ, 0x3c, !PT ;  /* 0x0000000809097c12 */ /* 0x000fe2000f8e3cff */
[----:B------:R-:W-:Y:S07]  /*3bb0*/  @P1 BRA `(.L_x_75) ;  /* 0xfffffff800881947 */ /* 0x000fee000383ffff */
[----:B------:R-:W1:Y:S01]  /*3bc0*/  S2UR UR6, SR_CgaCtaId ;  /* 0x00000000000679c3 */ /* 0x000e620000008800 */
[----:B------:R-:W-:Y:S01]  /*3bd0*/  ELECT P0, URZ, PT ;  /* 0x0000000000ff782f */ /* 0x000fe20003800000 */
[----:B------:R-:W-:Y:S01]  /*3be0*/  HFMA2 R0, -RZ, RZ, 0, 5.9604644775390625e-08 ;  /* 0x00000001ff007431 */ /* 0x000fe200000001ff */
[----:B------:R-:W-:-:S05]  /*3bf0*/  UMOV UR8, 0x40 ;  /* 0x0000004000087882 */ /* 0x000fca0000000000 */
[----:B------:R-:W-:Y:S01]  /*3c00*/  UVIRTCOUNT.DEALLOC.SMPOOL 0x80 ;  /* 0x000000800000784c */ /* 0x000fe20000000000 */
[----:B------:R-:W-:Y:S02]  /*3c10*/  UISETP.NE.AND UP0, UPT, UR5, URZ, UPT ;  /* 0x000000ff0500728c */ /* 0x000fe4000bf05270 */
[----:B-1----:R-:W-:-:S09]  /*3c20*/  ULEA UR6, UR6, UR8, 0x18 ;  /* 0x0000000806067291 */ /* 0x002fd2000f8ec0ff */
[----:B------:R1:W-:Y:S01]  /*3c30*/  @P0 STS.U8 [UR6+0x1c], R0 ;  /* 0x00001c00ff000988 */ /* 0x0003e20008000006 */
[----:B------:R-:W-:Y:S05]  /*3c40*/  BRA.U UP0, `(.L_x_76) ;  /* 0x0000000100a07547 */ /* 0x000fea000b800000 */
[----:B------:R-:W-:Y:S01]  /*3c50*/  UIADD3 UR5, UPT, UPT, UR7, 0xd0, URZ ;  /* 0x000000d007057890 */ /* 0x000fe2000fffe0ff */
[----:B------:R-:W-:-:S03]  /*3c60*/  SHF.L.U32 R3, R9, 0x1f, RZ ;  /* 0x0000001f09037819 */ /* 0x000fc600000006ff */
[----:B------:R-:W-:-:S09]  /*3c70*/  ULEA UR8, UR19, UR5, 0x3 ;  /* 0x0000000513087291 */ /* 0x000fd2000f8e18ff */
[----:B------:R-:W2:Y:S02]  /*3c80*/  SYNCS.PHASECHK.TRANS64.TRYWAIT P0, [UR8], R3 ;  /* 0x00000003ff0075a7 */ /* 0x000ea40008001108 */
[----:B--2---:R-:W-:Y:S05]  /*3c90*/  @!P0 BRA `(.L_x_77) ;  /* 0x00000040002c8947 */ /* 0x004fea0003800000 */
.L_x_159:
[----:B----4-:R-:W-:-:S04]  /*3ca0*/  UIADD3 UR9, UPT, UPT, UR19, 0x1, URZ ;  /* 0x0000000113097890 */ /* 0x010fc8000fffe0ff */
        /* <DEDUP_REMOVED lines=8> */
.L_x_161:
        /* <DEDUP_REMOVED lines=9> */
.L_x_163:
[----:B------:R-:W-:-:S04]  /*3dc0*/  UIADD3 UR9, UPT, UPT, UR9, 0x1, URZ ;  /* 0x0000000109097890 */ /* 0x000fc8000fffe0ff */
[----:B------:R-:W-:-:S04]  /*3dd0*/  UISETP.NE.AND UP1, UPT, UR9, 0x4, UPT ;  /* 0x000000040900788c */ /* 0x000fc8000bf25270 */
[----:B------:R-:W-:Y:S02]  /*3de0*/  USEL UR8, URZ, 0x1, UP1 ;  /* 0x00000001ff087887 */ /* 0x000fe40008800000 */
[----:B------:R-:W-:-:S04]  /*3df0*/  USEL UR9, UR9, URZ, UP1 ;  /* 0x000000ff09097287 */ /* 0x000fc80008800000 */
[----:B------:R-:W-:Y:S01]  /*3e00*/  ULEA UR9, UR9, UR5, 0x3 ;  /* 0x0000000509097291 */ /* 0x000fe2000f8e18ff */
[----:B-1----:R-:W-:-:S04]  /*3e10*/  LOP3.LUT R3, R2, UR8, RZ, 0x3c, !PT ;  /* 0x0000000802037c12 */ /* 0x002fc8000f8e3cff */
[----:B------:R-:W-:Y:S01]  /*3e20*/  SHF.L.U32 R3, R3, 0x1f, RZ ;  /* 0x0000001f03037819 */ /* 0x000fe200000006ff */
[----:B------:R-:W-:-:S04]  /*3e30*/  IMAD.U32 R0, RZ, RZ, UR9 ;  /* 0x00000009ff007e24 */ /* 0x000fc8000f8e00ff */
[----:B------:R1:W2:Y:S03]  /*3e40*/  SYNCS.PHASECHK.TRANS64.TRYWAIT P0, [R0+URZ], R3 ;  /* 0x00000003000075a7 */ /* 0x0002a600080011ff */
[----:B--2---:R-:W-:Y:S05]  /*3e50*/  @!P0 NANOSLEEP.SYNCS 0x989680 ;  /* 0x009896800000895d */ /* 0x004fea0003900000 */
[----:B------:R-:W2:Y:S02]  /*3e60*/  @!P0 SYNCS.PHASECHK.TRANS64 P0, [R0+URZ], R3 ;  /* 0x00000003000085a7 */ /* 0x000ea400080010ff */
[----:B--2---:R-:W-:Y:S05]  /*3e70*/  @P0 BRA `(.L_x_80) ;  /* 0x0000000000200947 */ /* 0x004fea0003800000 */
.L_x_81:
[----:B--2---:R2:W4:Y:S02]  /*3e80*/  SYNCS.PHASECHK.TRANS64.TRYWAIT P0, [R0+URZ], R3 ;  /* 0x00000003000075a7 */ /* 0x00452400080011ff */
[----:B----4-:R-:W-:Y:S05]  /*3e90*/  @!P0 NANOSLEEP.SYNCS 0x989680 ;  /* 0x009896800000895d */ /* 0x010fea0003900000 */
[----:B------:R-:W4:Y:S02]  /*3ea0*/  @!P0 SYNCS.PHASECHK.TRANS64 P0, [R0+URZ], R3 ;  /* 0x00000003000085a7 */ /* 0x000f2400080010ff */
[----:B----4-:R-:W-:Y:S05]  /*3eb0*/  @!P0 BRA `(.L_x_81) ;  /* 0xfffffffc00f08947 */ /* 0x010fea000383ffff */
[----:B------:R-:W-:Y:S05]  /*3ec0*/  BRA `(.L_x_80) ;  /* 0x00000000000c7947 */ /* 0x000fea0003800000 */
.L_x_76:
[----:B------:R-:W-:-:S04]  /*3ed0*/  UIADD3 UR5, UPT, UPT, UR7, 0x110, URZ ;  /* 0x0000011007057890 */ /* 0x000fc8000fffe0ff */
[----:B------:R-:W-:-:S09]  /*3ee0*/  UPRMT UR5, UR4, 0x654, UR5 ;  /* 0x0000065404057896 */ /* 0x000fd20008000005 */
[----:B------:R-:W-:Y:S03]  /*3ef0*/  SYNCS.ARRIVE.TRANS64.RED.A1T0 RZ, [UR5], RZ ;  /* 0x000000ffffff79a7 */ /* 0x000fe60008100405 */
.L_x_80:
[----:B-12---:R-:W-:Y:S01]  /*3f00*/  SHF.L.U32 R3, RZ, 0x1f, RZ ;  /* 0x0000001fff037819 */ /* 0x006fe200000006ff */
[----:B------:R-:W-:Y:S01]  /*3f10*/  UIADD3 UR5, UPT, UPT, UR7, 0x110, URZ ;  /* 0x0000011007057890 */ /* 0x000fe2000fffe0ff */
[----:B------:R-:W-:Y:S02]  /*3f20*/  PLOP3.LUT P0, PT, PT, PT, UP0, 0x80, 0x8 ;  /* 0x000000000008781c */ /* 0x000fe40003f0f008 */
[----:B------:R-:W1:Y:S02]  /*3f30*/  SYNCS.PHASECHK.TRANS64.TRYWAIT P1, [UR7+0x110], R3 ;  /* 0x00011003ff0075a7 */ /* 0x000e640008021107 */
[----:B-1----:R-:W-:Y:S09]  /*3f40*/  @!P1 BRA `(.L_x_82) ;  /* 0x0000003c00c89947 */ /* 0x002ff20003800000 */
.L_x_165:
[----:B------:R-:W-:Y:S01]  /*3f50*/  @!UP0 UPRMT UR5, UR4, 0x654, UR5 ;  /* 0x0000065404058896 */ /* 0x000fe20008000005 */
[----:B------:R-:W-:Y:S02]  /*3f60*/  UMOV UR8, 0xffff ;  /* 0x0000ffff00087882 */ /* 0x000fe40000000000 */
[----:B------:R-:W-:-:S06]  /*3f70*/  UMOV UR4, 0x1 ;  /* 0x0000000100047882 */ /* 0x000fcc0000000000 */
[----:B------:R-:W-:Y:S01]  /*3f80*/  @!P0 SYNCS.ARRIVE.TRANS64.RED.A1T0 RZ, [UR5], RZ ;  /* 0x000000ffffff89a7 */ /* 0x000fe20008100405 */
[----:B------:R-:W-:Y:S01]  /*3f90*/  NOP ;  /* 0x0000000000007918 */ /* 0x000fe20000000000 */
[----:B-1----:R-:W1:Y:S01]  /*3fa0*/  LDS R0, [UR6+0x14] ;  /* 0x00001406ff007984 */ /* 0x002e620008000800 */
[----:B------:R-:W-:-:S04]  /*3fb0*/  ULOP3.LUT UR5, UR21, 0xffff, URZ, 0xc0, !UPT ;  /* 0x0000ffff15057892 */ /* 0x000fc8000f8ec0ff */
[----:B------:R-:W-:-:S04]  /*3fc0*/  USHF.R.U32.HI UR5, URZ, 0x5, UR5 ;  /* 0x00000005ff057899 */ /* 0x000fc80008011605 */
[----:B------:R-:W-:Y:S02]  /*3fd0*/  USHF.L.U32 UR8, UR8, UR5, URZ ;  /* 0x0000000508087299 */ /* 0x000fe400080006ff */
[----:B------:R-:W-:-:S04]  /*3fe0*/  USHF.L.U32 UR4, UR4, UR5, URZ ;  /* 0x0000000504047299 */ /* 0x000fc800080006ff */
[----:B-1----:R-:W-:-:S04]  /*3ff0*/  LOP3.LUT R0, R0, UR8, RZ, 0xc0, !PT ;  /* 0x0000000800007c12 */ /* 0x002fc8000f8ec0ff */
[----:B------:R-:W-:-:S13]  /*4000*/  ISETP.NE.AND P0, PT, R0, UR8, PT ;  /* 0x0000000800007c0c */ /* 0x000fda000bf05270 */
[----:B------:R-:W-:Y:S05]  /*4010*/  @P0 BRA `(.L_x_83) ;  /* 0x0000000000580947 */ /* 0x000fea0003800000 */
[----:B------:R-:W1:Y:S02]  /*4020*/  LDS R0, [UR6+0x18] ;  /* 0x00001806ff007984 */ /* 0x000e640008000800 */
[----:B-1----:R-:W-:-:S04]  /*4030*/  LOP3.LUT R0, R0, UR4, RZ, 0xc0, !PT ;  /* 0x0000000400007c12 */ /* 0x002fc8000f8ec0ff */
[----:B------:R-:W-:-:S13]  /*4040*/  ISETP.NE.AND P0, PT, R0, UR4, PT ;  /* 0x0000000400007c0c */ /* 0x000fda000bf05270 */
[----:B------:R-:W-:Y:S05]  /*4050*/  @P0 BRA `(.L_x_84) ;  /* 0x00000000003c0947 */ /* 0x000fea0003800000 */
[----:B------:R-:W1:Y:S01]  /*4060*/  S2R R2, SR_LANEID ;  /* 0x0000000000027919 */ /* 0x000e620000000000 */
[----:B------:R-:W-:Y:S01]  /*4070*/  ULOP3.LUT UR8, URZ, UR8, URZ, 0x33, !UPT ;  /* 0x00000008ff087292 */ /* 0x000fe2000f8e33ff */
[----:B------:R-:W-:Y:S01]  /*4080*/  LOP3.LUT R4, RZ, UR4, RZ, 0x33, !PT ;  /* 0x00000004ff047c12 */ /* 0x000fe2000f8e33ff */
[----:B------:R-:W-:Y:S02]  /*4090*/  VOTEU.ANY UR7, UPT, PT ;  /* 0x0000000000077886 */ /* 0x000fe400038e0100 */
[----:B------:R-:W-:Y:S01]  /*40a0*/  UFLO.U32 UR7, UR7 ;  /* 0x00000007000772bd */ /* 0x000fe200080e0000 */
[----:B------:R-:W2:Y:S01]  /*40b0*/  REDUX UR4, R4 ;  /* 0x00000000040473c4 */ /* 0x000ea20000000000 */
[----:B------:R-:W-:-:S06]  /*40c0*/  IMAD.U32 R0, RZ, RZ, UR8 ;  /* 0x00000008ff007e24 */ /* 0x000fcc000f8e00ff */
[----:B------:R1:W-:Y:S01]  /*40d0*/  UTCATOMSWS.AND URZ, UR8 ;  /* 0x0000000800ff79e3 */ /* 0x0003e20008000000 */
[----:B------:R-:W3:Y:S01]  /*40e0*/  REDUX UR5, R0 ;  /* 0x00000000000573c4 */ /* 0x000ee20000000000 */
[----:B-1----:R-:W-:Y:S01]  /*40f0*/  ISETP.EQ.U32.AND P0, PT, R2, UR7, PT ;  /* 0x0000000702007c0c */ /* 0x002fe2000bf02070 */
[----:B--2---:R-:W-:Y:S01]  /*4100*/  IMAD.U32 R2, RZ, RZ, UR4 ;  /* 0x00000004ff027e24 */ /* 0x004fe2000f8e00ff */
[----:B---3--:R-:W-:-:S11]  /*4110*/  MOV R3, UR5 ;  /* 0x0000000500037c02 */ /* 0x008fd60008000f00 */
[----:B------:R1:W-:Y:S04]  /*4120*/  @P0 ATOMS.AND RZ, [UR6+0x14], R3 ;  /* 0x00001403ffff098c */ /* 0x0003e8000a800006 */
[----:B------:R1:W-:Y:S01]  /*4130*/  @P0 ATOMS.AND RZ, [UR6+0x18], R2 ;  /* 0x00001802ffff098c */ /* 0x0003e2000a800006 */
[----:B------:R-:W-:Y:S05]  /*4140*/  BRA `(.L_x_85) ;  /* 0x0000000000147947 */ /* 0x000fea0003800000 */
.L_x_84:
[----:B------:R-:W-:Y:S02]  /*4150*/  MOV R2, 0x4170 ;  /* 0x0000417000027802 */ /* 0x000fe40000000f00 */
[----:B---345:R-:W-:Y:S05]  /*4160*/  CALL.REL.NOINC `($__internal_0_$__cuda_sm10x_tcgen05_guardrail_trap_col_being_dealloced_not_returned_by_alloc) ;  /* 0x0000004000347944 */ /* 0x038fea0003c00000 */
[----:B------:R-:W-:Y:S05]  /*4170*/  BRA `(.L_x_85) ;  /* 0x0000000000087947 */ /* 0x000fea0003800000 */
.L_x_83:
[----:B------:R-:W-:Y:S02]  /*4180*/  MOV R2, 0x41a0 ;  /* 0x000041a000027802 */ /* 0x000fe40000000f00 */
[----:B---345:R-:W-:Y:S05]  /*4190*/  CALL.REL.NOINC `($__internal_2_$__cuda_sm10x_tcgen05_guardrail_trap_unallocated_columns_being_dealloced) ;  /* 0x0000004000407944 */ /* 0x038fea0003c00000 */
.L_x_85:
[----:B------:R-:W-:Y:S01]  /*41a0*/  NOP ;  /* 0x0000000000007918 */ /* 0x000fe20000000000 */
[----:B----4-:R-:W-:Y:S05]  /*41b0*/  EXIT ;  /* 0x000000000000794d */ /* 0x010fea0003800000 */
.L_x_56:
[----:B------:R-:W-:-:S09]  /*41c0*/  UISETP.NE.OR UP5, UPT, UR10, 0x3, !UP5 ;  /* 0x000000030a00788c */ /* 0x000fd2000efa5670 */
[----:B------:R-:W-:Y:S05]  /*41d0*/  BRA.U UP5, `(.L_x_86) ;  /* 0x0000000d05e87547 */ /* 0x000fea000b800000 */
[----:B------:R-:W1:Y:S01]  /*41e0*/  LDC R0, c[0x0][0xb30] ;  /* 0x0002cc00ff007b82 */ /* 0x000e620000000800 */
[----:B------:R-:W2:Y:S01]  /*41f0*/  LDCU.64 UR8, c[0x0][0x888] ;  /* 0x00011100ff0877ac */ /* 0x000ea20008000a00 */
[----:B------:R-:W-:Y:S02]  /*4200*/  HFMA2 R25, -RZ, RZ, 0, 0 ;  /* 0x00000000ff197431 */ /* 0x000fe400000001ff */
[----:B------:R-:W-:Y:S01]  /*4210*/  IMAD.MOV.U32 R34, RZ, RZ, 0x1 ;  /* 0x00000001ff227424 */ /* 0x000fe200078e00ff */
[----:B------:R-:W-:Y:S01]  /*4220*/  MOV R23, 0x1000 ;  /* 0x0000100000177802 */ /* 0x000fe20000000f00 */
[----:B------:R-:W3:Y:S01]  /*4230*/  LDCU.64 UR4, c[0x0][0x890] ;  /* 0x00011200ff0477ac */ /* 0x000ee20008000a00 */
[----:B------:R-:W-:Y:S01]  /*4240*/  IMAD.MOV.U32 R27, RZ, RZ, RZ ;  /* 0x000000ffff1b7224 */ /* 0x000fe200078e00ff */
[----:B------:R-:W4:Y:S01]  /*4250*/  LDC R19, c[0x0][0x370] ;  /* 0x0000dc00ff137b82 */ /* 0x000f220000000800 */
[----:B------:R-:W-:Y:S01]  /*4260*/  UMOV UR7, 0x400 ;  /* 0x0000040000077882 */ /* 0x000fe20000000000 */
[----:B------:R-:W-:-:S02]  /*4270*/  UPLOP3.LUT UP1, UPT, UPT, UPT, UPT, 0x40, 0x4 ;  /* 0x000000000004789c */ /* 0x000fc40003f2e870 */
[----:B------:R-:W-:Y:S01]  /*4280*/  ULEA UR7, UR37, UR7, 0x18 ;  /* 0x0000000725077291 */ /* 0x000fe2000f8ec0ff */
[----:B------:R-:W-:-:S03]  /*4290*/  UMOV UR13, URZ ;  /* 0x000000ff000d7c82 */ /* 0x000fc60008000000 */
[----:B------:R-:W4:Y:S01]  /*42a0*/  LDC R2, c[0x0][0xb0c] ;  /* 0x0002c300ff027b82 */ /* 0x000f220000000800 */
[----:B--2---:R-:W-:Y:S02]  /*42b0*/  UISETP.NE.U32.AND UP4, UPT, UR8, URZ, UPT ;  /* 0x000000ff0800728c */ /* 0x004fe4000bf85070 */
[----:B---3--:R-:W-:-:S05]  /*42c0*/  UISETP.NE.U32.AND UP5, UPT, UR4, URZ, UPT ;  /* 0x000000ff0400728c */ /* 0x008fca000bfa5070 */
[----:B------:R-:W2:Y:S01]  /*42d0*/  LDC R18, c[0x0][0xb20] ;  /* 0x0002c800ff127b82 */ /* 0x000ea20000000800 */
[----:B-1----:R-:W-:Y:S01]  /*42e0*/  ISETP.NE.AND P1, PT, R0, 0x1, PT ;  /* 0x000000010000780c */ /* 0x002fe20003f25270 */
[----:B------:R-:W-:Y:S02]  /*42f0*/  UISETP.NE.AND.EX UP4, UPT, UR9, URZ, UPT, UP4 ;  /* 0x000000ff0900728c */ /* 0x000fe4000bf85340 */
[----:B------:R-:W-:-:S04]  /*4300*/  UISETP.NE.AND.EX UP5, UPT, UR5, URZ, UPT, UP5 ;  /* 0x000000ff0500728c */ /* 0x000fc8000bfa5350 */
[----:B-----5:R-:W1:Y:S08]  /*4310*/  LDC.64 R32, c[0x0][0x348] ;  /* 0x0000d200ff207b82 */ /* 0x020e700000000a00 */
[----:B------:R-:W3:Y:S08]  /*4320*/  LDC.64 R16, c[0x0][0xb10] ;  /* 0x0002c400ff107b82 */ /* 0x000ef00000000a00 */
[----:B------:R-:W1:Y:S08]  /*4330*/  LDC.64 R6, c[0x0][0xb18] ;  /* 0x0002c600ff067b82 */ /* 0x000e700000000a00 */
[----:B------:R-:W1:Y:S08]  /*4340*/  LDC.64 R4, c[0x0][0xb28] ;  /* 0x0002ca00ff047b82 */ /* 0x000e700000000a00 */
[----:B--2-4-:R-:W1:Y:S02]  /*4350*/  LDC R22, c[0x0][0x374] ;  /* 0x0000dd00ff167b82 */ /* 0x014e640000000800 */
.L_x_95:
[----:B------:R-:W-:Y:S02]  /*4360*/  LEA R0, R27, UR7, 0x3 ;  /* 0x000000071b007c11 */ /* 0x000fe4000f8e18ff */
[----:B------:R-:W-:Y:S02]  /*4370*/  SHF.L.U32 R3, R25, 0x1f, RZ ;  /* 0x0000001f19037819 */ /* 0x000fe400000006ff */
[----:B------:R-:W-:Y:S02]  /*4380*/  LEA R28, R27, UR7, 0x4 ;  /* 0x000000071b1c7c11 */ /* 0x000fe4000f8e20ff */
[----:B--2---:R-:W2:Y:S02]  /*4390*/  SYNCS.PHASECHK.TRANS64.TRYWAIT P0, [R0+URZ+0x90], R3 ;  /* 0x00009003000075a7 */ /* 0x004ea400080011ff */
[----:B--2---:R-:W-:Y:S05]  /*43a0*/  @!P0 BRA `(.L_x_87) ;  /* 0x0000003800c88947 */ /* 0x004fea0003800000 */
.L_x_166:
[----:B------:R-:W-:Y:S01]  /*43b0*/  ISETP.GE.AND P0, PT, R26, 0x1, PT ;  /* 0x000000011a00780c */ /* 0x000fe20003f06270 */
[----:B------:R-:W4:Y:S01]  /*43c0*/  LDS.128 R28, [R28+0x120] ;  /* 0x000120001c1c7984 */ /* 0x000f220000000c00 */
[----:B--2---:R-:W-:Y:S01]  /*43d0*/  VIADD R0, R0, 0xa0 ;  /* 0x000000a000007836 */ /* 0x004fe20000000000 */
[----:B------:R-:W-:Y:S01]  /*43e0*/  @!PT LDS RZ, [RZ] ;  /* 0x00000000fffff984 */ /* 0x000fe20000000800 */
[----:B------:R-:W-:Y:S01]  /*43f0*/  @!PT LDS RZ, [RZ] ;  /* 0x00000000fffff984 */ /* 0x000fe20000000800 */
[----:B------:R-:W-:Y:S01]  /*4400*/  @!PT LDS RZ, [RZ] ;  /* 0x00000000fffff984 */ /* 0x000fe20000000800 */
[----:B------:R-:W-:Y:S01]  /*4410*/  @!PT LDS RZ, [RZ] ;  /* 0x00000000fffff984 */ /* 0x000fe20000000800 */
[----:B------:R2:W-:Y:S06]  /*4420*/  MEMBAR.ALL.CTA ;  /* 0x0000000000007992 */ /* 0x0005ec0000008000 */
[----:B--2---:R-:W2:Y:S01]  /*4430*/  FENCE.VIEW.ASYNC.S ;  /* 0x00000000000073c6 */ /* 0x004ea20000000000 */
[----:B------:R-:W-:Y:S04]  /*4440*/  PRMT R0, RZ, 0x654, R0 ;  /* 0x00000654ff007816 */ /* 0x000fe80000000000 */
[----:B--2---:R2:W-:Y:S01]  /*4450*/  SYNCS.ARRIVE.TRANS64.RED.A1T0 RZ, [R0+URZ], RZ ;  /* 0x000000ff00ff79a7 */ /* 0x0045e200081004ff */
[----:B----4-:R-:W-:Y:S11]  /*4460*/  LOP3.LUT P3, RZ, R30, 0x1, RZ, 0xc0, !PT ;  /* 0x000000011eff7812 */ /* 0x010ff6000786c0ff */
[----:B------:R-:W-:Y:S02]  /*4470*/  @!UPT UIADD3 URZ, UPT, UPT, URZ, URZ, URZ ;  /* 0x000000fffffff290 */ /* 0x000fe4000fffe0ff */
[----:B------:R-:W-:Y:S02]  /*4480*/  @P3 MOV R13, R28 ;  /* 0x0000001c000d3202 */ /* 0x000fe40000000f00 */
[----:B------:R-:W-:Y:S01]  /*4490*/  @P3 LOP3.LUT R8, R29, 0xffff, RZ, 0xc0, !PT ;  /* 0x0000ffff1d083812 */ /* 0x000fe200078ec0ff */
[----:B--2---:R-:W-:Y:S06]  /*44a0*/  @!P0 BRA `(.L_x_88) ;  /* 0x0000000000a48947 */ /* 0x004fec0003800000 */
[----:B-1----:R-:W-:Y:S01]  /*44b0*/  IMAD.HI.U32 R37, R22, R7, RZ ;  /* 0x0000000716257227 */ /* 0x002fe200078e00ff */
[----:B------:R-:W-:Y:S02]  /*44c0*/  ISETP.NE.AND P0, PT, R6, 0x1, PT ;  /* 0x000000010600780c */ /* 0x000fe40003f05270 */
[----:B------:R-:W-:Y:S01]  /*44d0*/  ISETP.NE.AND P2, PT, R26, 0x1, PT ;  /* 0x000000011a00780c */ /* 0x000fe20003f45270 */
[----:B---3--:R-:W-:Y:S01]  /*44e0*/  IMAD.HI.U32 R36, R19, R16, RZ ;  /* 0x0000001013247227 */ /* 0x008fe200078e00ff */
[----:B------:R-:W-:Y:S02]  /*44f0*/  SHF.R.U32.HI R37, RZ, R18, R37 ;  /* 0x00000012ff257219 */ /* 0x000fe40000011625 */
[----:B------:R-:W-:Y:S01]  /*4500*/  ISETP.NE.AND P4, PT, R2, 0x1, PT ;  /* 0x000000010200780c */ /* 0x000fe20003f85270 */
[----:B------:R-:W-:Y:S01]  /*4510*/  IMAD.HI.U32 R38, R13, R16, RZ ;  /* 0x000000100d267227 */ /* 0x000fe200078e00ff */
[----:B------:R-:W-:Y:S02]  /*4520*/  SHF.R.U32.HI R36, RZ, R17, R36 ;  /* 0x00000011ff247219 */ /* 0x000fe40000011624 */
[----:B------:R-:W-:Y:S01]  /*4530*/  SEL R3, R22, R37, !P0 ;  /* 0x0000002516037207 */ /* 0x000fe20004000000 */
[C---:B------:R-:W-:Y:S01]  /*4540*/  IMAD.HI.U32 R37, R8.reuse, R7, RZ ;  /* 0x0000000708257227 */ /* 0x040fe200078e00ff */
[----:B------:R-:W-:Y:S02]  /*4550*/  SEL R11, R19, R36, !P4 ;  /* 0x00000024130b7207 */ /* 0x000fe40006000000 */
[----:B------:R-:W-:Y:S01]  /*4560*/  SHF.R.U32.HI R38, RZ, R17, R38 ;  /* 0x00000011ff267219 */ /* 0x000fe20000011626 */
[----:B------:R-:W-:Y:S01]  /*4570*/  IMAD.HI.U32 R40, R3, R4, RZ ;  /* 0x0000000403287227 */ /* 0x000fe200078e00ff */
[----:B------:R-:W-:Y:S03]  /*4580*/  SHF.R.U32.HI R37, RZ, R18, R37 ;  /* 0x00000012ff257219 */ /* 0x000fe60000011625 */
[----:B------:R-:W-:Y:S01]  /*4590*/  IMAD.HI.U32 R36, R11, R4, RZ ;  /* 0x000000040b247227 */ /* 0x000fe200078e00ff */
[----:B------:R-:W-:Y:S02]  /*45a0*/  @P2 SHF.R.U32.HI R3, RZ, R5, R40 ;  /* 0x00000005ff032219 */ /* 0x000fe40000011628 */
[----:B------:R-:W-:Y:S02]  /*45b0*/  SEL R9, R8, R37, !P0 ;  /* 0x0000002508097207 */ /* 0x000fe40004000000 */
[----:B------:R-:W-:Y:S01]  /*45c0*/  @P2 SHF.R.U32.HI R11, RZ, R5, R36 ;  /* 0x00000005ff0b2219 */ /* 0x000fe20000011624 */
[C---:B------:R-:W-:Y:S01]  /*45d0*/  IMAD R10, R26.reuse, R3, RZ ;  /* 0x000000031a0a7224 */ /* 0x040fe200078e02ff */
[----:B------:R-:W-:Y:S01]  /*45e0*/  SEL R3, R13, R38, !P4 ;  /* 0x000000260d037207 */ /* 0x000fe20006000000 */
[C---:B------:R-:W-:Y:S03]  /*45f0*/  IMAD.HI.U32 R14, R9.reuse, R4, RZ ;  /* 0x00000004090e7227 */ /* 0x040fe600078e00ff */
[----:B------:R-:W-:Y:S01]  /*4600*/  ISETP.GE.AND P0, PT, R9, R10, PT ;  /* 0x0000000a0900720c */ /* 0x000fe20003f06270 */
[C---:B------:R-:W-:Y:S01]  /*4610*/  IMAD R12, R26.reuse, R11, RZ ;  /* 0x0000000b1a0c7224 */ /* 0x040fe200078e02ff */
[-C--:B------:R-:W-:Y:S04]  /*4620*/  SHF.R.U32.HI R14, RZ, R5.reuse, R14 ;  /* 0x00000005ff0e7219 */ /* 0x080fe8000001160e */
[----:B------:R-:W-:Y:S02]  /*4630*/  ISETP.GE.OR P0, PT, R3, R12, P0 ;  /* 0x0000000c0300720c */ /* 0x000fe40000706670 */
[----:B------:R-:W-:Y:S05]  /*4640*/  SEL R15, R9, R14, !P2 ;  /* 0x0000000e090f7207 */ /* 0x000fea0005000000 */
[----:B------:R-:W-:Y:S04]  /*4650*/  IMAD.MOV R14, RZ, RZ, -R15 ;  /* 0x000000ffff0e7224 */ /* 0x000fe800078e0a0f */
[----:B------:R-:W-:Y:S02]  /*4660*/  IMAD R14, R26, R14, R9 ;  /* 0x0000000e1a0e7224 */ /* 0x000fe400078e0209 */
[C---:B------:R-:W-:Y:S05]  /*4670*/  @!P0 IMAD.HI.U32 R10, R3.reuse, R4, RZ ;  /* 0x00000004030a8227 */ /* 0x040fea00078e00ff */
[----:B------:R-:W-:Y:S04]  /*4680*/  @!P0 SHF.R.U32.HI R10, RZ, R5, R10 ;  /* 0x00000005ff0a8219 */ /* 0x000fe8000001160a */
[----:B------:R-:W-:Y:S01]  /*4690*/  @!P0 SEL R0, R3, R10, !P2 ;  /* 0x0000000a03008207 */ /* 0x000fe20005000000 */
[----:B------:R-:W-:Y:S03]  /*46a0*/  IMAD.MOV R10, RZ, RZ, -R3 ;  /* 0x000000ffff0a7224 */ /* 0x000fe600078e0a03 */
[----:B------:R-:W-:Y:S01]  /*46b0*/  @!P0 IADD3 R15, PT, PT, R15, -R0, RZ ;  /* 0x800000000f0f8210 */ /* 0x000fe20007ffe0ff */
[----:B------:R-:W-:Y:S01]  /*46c0*/  @!P0 IMAD R0, R11, R14, R0 ;  /* 0x0000000e0b008224 */ /* 0x000fe200078e0200 */
[----:B------:R-:W-:Y:S01]  /*46d0*/  IADD3 R11, PT, PT, -R9, RZ, RZ ;  /* 0x000000ff090b7210 */ /* 0x000fe20007ffe1ff */
[----:B------:R-:W-:Y:S02]  /*46e0*/  IMAD R13, R2, R10, R13 ;  /* 0x0000000a020d7224 */ /* 0x000fe400078e020d */
[----:B------:R-:W-:Y:S02]  /*46f0*/  @!P0 IMAD R9, R15, R26, R3 ;  /* 0x0000001a0f098224 */ /* 0x000fe400078e0203 */
[----:B------:R-:W-:Y:S02]  /*4700*/  @!P0 IMAD.MOV.U32 R3, RZ, RZ, R0 ;  /* 0x000000ffff038224 */ /* 0x000fe400078e0000 */
[----:B------:R-:W-:Y:S02]  /*4710*/  IMAD R8, R6, R11, R8 ;  /* 0x0000000b06087224 */ /* 0x000fe400078e0208 */
[----:B------:R-:W-:Y:S02]  /*4720*/  IMAD R13, R3, R2, R13 ;  /* 0x00000002030d7224 */ /* 0x000fe400078e020d */
[----:B------:R-:W-:Y:S02]  /*4730*/  IMAD R8, R9, R6, R8 ;  /* 0x0000000609087224 */ /* 0x000fe400078e0208 */
.L_x_88:
[----:B------:R-:W-:Y:S05]  /*4740*/  BRA.U UP1, `(.L_x_89) ;  /* 0x0000000101107547 */ /* 0x000fea000b800000 */
[----:B------:R-:W-:Y:S04]  /*4750*/  MOV R0, UR6 ;  /* 0x0000000600007c02 */ /* 0x000fe80008000f00 */
[----:B------:R-:W-:Y:S04]  /*4760*/  SHF.L.U32 R3, R0, 0x1f, RZ ;  /* 0x0000001f00037819 */ /* 0x000fe800000006ff */
[----:B------:R-:W2:Y:S02]  /*4770*/  SYNCS.PHASECHK.TRANS64.TRYWAIT P0, [UR7+0x88], R3 ;  /* 0x00008803ff0075a7 */ /* 0x000ea40008001107 */
[----:B--2---:R-:W-:Y:S05]  /*4780*/  @!P0 BRA `(.L_x_90) ;  /* 0x0000003400e48947 */ /* 0x004fea0003800000 */
.L_x_89:
[----:B------:R-:W-:Y:S02]  /*4790*/  R2UR UR27, R21 ;  /* 0x00000000151b72ca */ /* 0x000fe400000e0000 */
[----:B------:R-:W-:Y:S02]  /*47a0*/  R2UR UR26, R20 ;  /* 0x00000000141a72ca */ /* 0x000fe400000e0000 */
[----:B------:R-:W-:Y:S04]  /*47b0*/  ISETP.NE.U32.AND P2, PT, RZ, UR4, PT ;  /* 0x00000004ff007c0c */ /* 0x000fe8000bf45070 */
[----:B------:R-:W-:Y:S05]  /*47c0*/  ISETP.NE.AND.EX P2, PT, RZ, UR5, PT, P2 ;  /* 0x00000005ff007c0c */ /* 0x000fea000bf45320 */
[----:B------:R-:W-:Y:S02]  /*47d0*/  USHF.L.U32 UR27, UR27, 0x6, URZ ;  /* 0x000000061b1b7899 */ /* 0x000fe400080006ff */
[----:B------:R-:W-:Y:S01]  /*47e0*/  USHF.L.U32 UR26, UR26, 0x6, URZ ;  /* 0x000000061a1a7899 */ /* 0x000fe200080006ff */
[----:B------:R-:W-:Y:S11]  /*47f0*/  BRA.U !UP5, `(.L_x_91) ;  /* 0x000000010d347547 */ /* 0x000ff6000b800000 */
[----:B------:R-:W-:Y:S01]  /*4800*/  UPLOP3.LUT UP0, UPT, UPT, UPT, UP4, 0x80, 0x8 ;  /* 0x000000000008789c */ /* 0x000fe20003f0f040 */
[----:B--2---:R-:W-:Y:S02]  /*4810*/  HFMA2 R0, -RZ, RZ, 0, 5.9604644775390625e-08 ;  /* 0x00000001ff007431 */ /* 0x004fe400000001ff */
[----:B------:R-:W-:Y:S03]  /*4820*/  IMAD.MOV.U32 R59, RZ, RZ, 0x1 ;  /* 0x00000001ff3b7424 */ /* 0x000fe600078e00ff */
[----:B------:R-:W-:Y:S05]  /*4830*/  PLOP3.LUT P0, PT, PT, PT, UP0, 0x80, 0x8 ;  /* 0x000000000008781c */ /* 0x000fea0003f0f008 */
[----:B------:R-:W2:Y:S01]  /*4840*/  @UP0 LDCU.64 UR10, c[0x0][0x888] ;  /* 0x00011100ff0a07ac */ /* 0x000ea20008000a00 */
[----:B------:R-:W-:Y:S07]  /*4850*/  @UP0 UIMAD UR8, UR36, UR4, URZ ;  /* 0x00000004240802a4 */ /* 0x000fee000f8e02ff */
[----:B------:R-:W-:Y:S01]  /*4860*/  @!P0 PRMT R59, R0, 0x7610, R59 ;  /* 0x00007610003b8816 */ /* 0x000fe2000000003b */
[----:B--2---:R-:W-:Y:S03]  /*4870*/  @UP0 UIMAD.WIDE UR10, UR8, 0x4, UR10 ;  /* 0x00000004080a08a5 */ /* 0x004fe6000f8e020a */
[----:B------:R-:W2:Y:S03]  /*4880*/  @!UP0 LDCU UR8, c[0x0][0x880] ;  /* 0x00011000ff0887ac */ /* 0x000ea60008000800 */
[----:B------:R-:W-:Y:S01]  /*4890*/  IMAD.U32 R10, RZ, RZ, UR10 ;  /* 0x0000000aff0a7e24 */ /* 0x000fe2000f8e00ff */
[----:B------:R-:W-:Y:S05]  /*48a0*/  MOV R11, UR11 ;  /* 0x0000000b000b7c02 */ /* 0x000fea0008000f00 */
[----:B------:R4:W5:Y:S02]  /*48b0*/  @P0 LDG.E R35, desc[UR46][R10.64] ;  /* 0x0000002e0a230981 */ /* 0x000964000c1e1900 */
[----:B--2-4-:R-:W-:Y:S07]  /*48c0*/  @!P0 IMAD.U32 R35, RZ, RZ, UR8 ;  /* 0x00000008ff238e24 */ /* 0x014fee000f8e00ff */
.L_x_91:
[----:B-----5:R-:W-:Y:S01]  /*48d0*/  @!P2 FSETP.EQ.AND P0, PT, R35, RZ, PT ;  /* 0x000000ff2300a20b */ /* 0x020fe20003f02000 */
[----:B------:R-:W-:Y:S01]  /*48e0*/  @!UPT UIADD3 URZ, UPT, UPT, URZ, URZ, URZ ;  /* 0x000000fffffff290 */ /* 0x000fe2000fffe0ff */
[----:B------:R-:W-:Y:S11]  /*48f0*/  @!P2 BRA `(.L_x_92) ;  /* 0x000000000014a947 */ /* 0x000ff60003800000 */
[----:B------:R-:W-:Y:S02]  /*4900*/  LOP3.LUT P2, RZ, R59, 0xff, RZ, 0xc0, !PT ;  /* 0x000000ff3bff7812 */ /* 0x000fe4000784c0ff */
[----:B------:R-:W-:Y:S04]  /*4910*/  PLOP3.LUT P0, PT, PT, PT, UP0, 0x80, 0x8 ;  /* 0x000000000008781c */ /* 0x000fe80003f0f008 */
[----:B------:R-:W-:Y:S07]  /*4920*/  PLOP3.LUT P0, PT, P0, PT, PT, 0x8, 0x80 ;  /* 0x000000000080781c */ /* 0x000fee000070e170 */
[----:B------:R-:W-:Y:S11]  /*4930*/  @P2 FSETP.EQ.AND P0, PT, R35, RZ, PT ;  /* 0x000000ff2300220b */ /* 0x000ff60003f02000 */
[----:B------:R-:W-:Y:S02]  /*4940*/  @!UPT UIADD3 URZ, UPT, UPT, URZ, URZ, URZ ;  /* 0x000000fffffff290 */ /* 0x000fe4000fffe0ff */
.L_x_92:
[----:B------:R-:W-:Y:S01]  /*4950*/  ULEA UR15, UR13, UR7, 0x3 ;  /* 0x000000070d0f7291 */ /* 0x000fe2000f8e18ff */
[----:B--2---:R-:W-:Y:S02]  /*4960*/  SHF.L.U32 R3, R34, 0x1f, RZ ;  /* 0x0000001f22037819 */ /* 0x004fe400000006ff */
[----:B------:R-:W-:Y:S04]  /*4970*/  ELECT P4, URZ, PT ;  /* 0x0000000000ff782f */ /* 0x000fe80003880000 */
[----:B------:R-:W-:Y:S02]  /*4980*/  PLOP3.LUT P4, PT, P0, P4, PT, 0xf2, 0x2f ;  /* 0x00000000002f781c */ /* 0x000fe40000789e72 */
[----:B------:R-:W2:Y:S11]  /*4990*/  SYNCS.PHASECHK.TRANS64.TRYWAIT P2, [UR15+0x68], R3 ;  /* 0x00006803ff0075a7 */ /* 0x000eb6000804110f */
[----:B-1----:R-:W-:Y:S05]  /*49a0*/  @!P4 IADD3 R20, P0, PT, R32, 0x580, RZ ;  /* 0x000005802014c810 */ /* 0x002fea0007f1e0ff */
[----:B------:R-:W-:Y:S01]  /*49b0*/  @!P4 IMAD.X R12, RZ, RZ, R33, P0 ;  /* 0x000000ffff0cc224 */ /* 0x000fe200000e0621 */
[----:B--2---:R-:W-:Y:S07]  /*49c0*/  @!P2 BRA `(.L_x_93) ;  /* 0x00000034006ca947 */ /* 0x004fee0003800000 */
.L_x_169:
[----:B------:R-:W2:Y:S01]  /*49d0*/  LDC.64 R14, c[0x0][0xb10] ;  /* 0x0002c400ff0e7b82 */ /* 0x000ea20000000a00 */
[----:B------:R-:W-:Y:S01]  /*49e0*/  @!P4 R2UR UR8, R12 ;  /* 0x000000000c08c2ca */ /* 0x000fe200000e0000 */
[----:B------:R-:W-:Y:S01]  /*49f0*/  VOTEU.ALL UP3, P4 ;  /* 0x0000000000ff7886 */ /* 0x000fe20002060000 */
[----:B------:R-:W-:Y:S01]  /*4a00*/  @!P4 R2UR UR9, R20 ;  /* 0x000000001409c2ca */ /* 0x000fe200000e0000 */
[----:B------:R-:W-:Y:S01]  /*4a10*/  UIADD3 UR25, UPT, UPT, UR15, 0x50, URZ ;  /* 0x000000500f197890 */ /* 0x000fe2000fffe0ff */
[----:B------:R-:W-:Y:S03]  /*4a20*/  @P3 SHF.R.U32.HI R24, RZ, 0x10, R29 ;  /* 0x00000010ff183819 */ /* 0x000fe6000001161d */
[----:B------:R-:W4:Y:S01]  /*4a30*/  LDC.64 R10, c[0x0][0xb18] ;  /* 0x0002c600ff0a7b82 */ /* 0x000f220000000a00 */
[----:B------:R-:W-:Y:S01]  /*4a40*/  UIADD3 UR14, UPT, UPT, UR13, 0x1, URZ ;  /* 0x000000010d0e7890 */ /* 0x000fe2000fffe0ff */
[----:B------:R-:W-:Y:S01]  /*4a50*/  VIADD R27, R27, 0x1 ;  /* 0x000000011b1b7836 */ /* 0x000fe20000000000 */
[----:B------:R-:W-:Y:S01]  /*4a60*/  VOTEU.ALL UP2, P4 ;  /* 0x0000000000ff7886 */ /* 0x000fe20002040000 */
[----:B------:R-:W-:Y:S01]  /*4a70*/  UMOV UR18, 0x0 ;  /* 0x0000000000127882 */ /* 0x000fe20000000000 */
[----:B------:R-:W-:Y:S03]  /*4a80*/  UISETP.NE.AND UP6, UPT, UR14, 0x3, UPT ;  /* 0x000000030e00788c */ /* 0x000fe6000bfc5270 */
[----:B-1----:R-:W1:Y:S01]  /*4a90*/  @!P1 LDC R0, c[0x0][0xb20] ;  /* 0x0002c800ff009b82 */ /* 0x002e620000000800 */
[----:B------:R-:W-:Y:S01]  /*4aa0*/  UMOV UR19, 0x10000000 ;  /* 0x1000000000137882 */ /* 0x000fe20000000000 */
[----:B------:R-:W-:Y:S01]  /*4ab0*/  IMAD.U32 R21, RZ, RZ, UR8 ;  /* 0x00000008ff157e24 */ /* 0x000fe2000f8e00ff */
[----:B------:R-:W-:Y:S05]  /*4ac0*/  @!UP3 ULEA UR8, UR13, UR7, 0xc ;  /* 0x000000070d08b291 */ /* 0x000fea000f8e60ff */
[----:B------:R-:W5:Y:S01]  /*4ad0*/  @!P1 LDC R3, c[0x0][0xb0c] ;  /* 0x0002c300ff039b82 */ /* 0x000f620000000800 */
[----:B------:R-:W-:Y:S01]  /*4ae0*/  IMAD.U32 R20, RZ, RZ, UR9 ;  /* 0x00000009ff147e24 */ /* 0x000fe2000f8e00ff */
[----:B------:R-:W-:Y:S01]  /*4af0*/  UMOV UR28, UR36 ;  /* 0x00000024001c7c82 */ /* 0x000fe20008000000 */
[----:B------:R-:W-:Y:S01]  /*4b00*/  @!P4 R2UR UR21, R21 ;  /* 0x000000001515c2ca */ /* 0x000fe200000e0000 */
[----:B------:R-:W-:Y:S02]  /*4b10*/  @!UP3 UIADD3 UR24, UPT, UPT, UR8, 0x200, URZ ;  /* 0x000002000818b890 */ /* 0x000fe4000fffe0ff */
[----:B------:R-:W-:Y:S01]  /*4b20*/  @!P4 R2UR UR20, R20 ;  /* 0x000000001414c2ca */ /* 0x000fe200000e0000 */
[----:B------:R-:W-:Y:S01]  /*4b30*/  @!UP3 UIADD3 UR10, UPT, UPT, UR26, 0x20, URZ ;  /* 0x000000201a0ab890 */ /* 0x000fe2000fffe0ff */
[----:B------:R-:W-:Y:S01]  /*4b40*/  @!P4 IMAD.MOV.U32 R20, RZ, RZ, 0x1000 ;  /* 0x00001000ff14c424 */ /* 0x000fe200078e00ff */
[----:B------:R-:W-:Y:S02]  /*4b50*/  @!UP3 UIADD3 UR8, UPT, UPT, UR8, 0xa00, URZ ;  /* 0x00000a000808b890 */ /* 0x000fe4000fffe0ff */
[----:B------:R-:W-:Y:S01]  /*4b60*/  USEL UR9, URZ, 0x1, UP6 ;  /* 0x00000001ff097887 */ /* 0x000fe2000b000000 */
[----:B------:R-:W-:Y:S01]  /*4b70*/  VOTEU.ALL UP1, P4 ;  /* 0x0000000000ff7886 */ /* 0x000fe20002020000 */
[----:B------:R-:W-:Y:S01]  /*4b80*/  UMOV UR11, UR27 ;  /* 0x0000001b000b7c82 */ /* 0x000fe20008000000 */
[----:B------:R-:W-:Y:S01]  /*4b90*/  UMOV UR12, UR36 ;  /* 0x00000024000c7c82 */ /* 0x000fe20008000000 */
[----:B------:R-:W-:Y:S02]  /*4ba0*/  UPRMT UR16, UR37, 0x654, UR25 ;  /* 0x0000065425107896 */ /* 0x000fe40008000019 */
[----:B------:R-:W-:Y:S01]  /*4bb0*/  LOP3.LUT R34, R34, UR9, RZ, 0x3c, !PT ;  /* 0x0000000922227c12 */ /* 0x000fe2000f8e3cff */
[----:B------:R-:W-:Y:S01]  /*4bc0*/  UMOV UR9, UR25 ;  /* 0x0000001900097c82 */ /* 0x000fe20008000000 */
[----:B------:R1:W-:Y:S01]  /*4bd0*/  @!UP2 UTMALDG.3D [UR24], [UR20], desc[UR18] ;  /* 0x000012181400a5b4 */ /* 0x0003e20008011000 */
[----:B------:R-:W-:Y:S01]  /*4be0*/  USEL UR14, UR14, URZ, UP6 ;  /* 0x000000ff0e0e7287 */ /* 0x000fe2000b000000 */
[----:B------:R-:W-:Y:S03]  /*4bf0*/  SHF.L.U32 R12, R34, 0x1f, RZ ;  /* 0x0000001f220c7819 */ /* 0x000fe600000006ff */
[----:B------:R-:W-:Y:S01]  /*4c00*/  ULEA UR13, UR14, UR7, 0x3 ;  /* 0x000000070e0d7291 */ /* 0x000fe2000f8e18ff */
[----:B--2---:R-:W-:Y:S01]  /*4c10*/  @!P1 IMAD.HI.U32 R14, R13, R14, RZ ;  /* 0x0000000e0d0e9227 */ /* 0x004fe200078e00ff */
[----:B----4-:R-:W-:Y:S01]  /*4c20*/  @!P1 ISETP.NE.AND P0, PT, R10, 0x1, PT ;  /* 0x000000010a00980c */ /* 0x010fe20003f05270 */
[----:B------:R2:W-:Y:S01]  /*4c30*/  @!UP1 UTMALDG.3D [UR8], [UR20], desc[UR18] ;  /* 0x00001208140095b4 */ /* 0x0005e20008011000 */
[----:B------:R2:W-:Y:S01]  /*4c40*/  @!P4 SYNCS.ARRIVE.TRANS64.RED.A0TR RZ, [UR15+0x50], R20 ;  /* 0x00005014ffffc9a7 */ /* 0x0005e2000830040f */
[C---:B------:R-:W-:Y:S01]  /*4c50*/  @!P1 IMAD.HI.U32 R11, R8.reuse, R11, RZ ;  /* 0x0000000b080b9227 */ /* 0x040fe200078e00ff */
[----:B------:R-:W-:Y:S02]  /*4c60*/  @!P1 SHF.R.U32.HI R14, RZ, R15, R14 ;  /* 0x0000000fff0e9219 */ /* 0x000fe4000001160e */
[----:B-----5:R-:W-:Y:S02]  /*4c70*/  @!P1 ISETP.NE.AND P2, PT, R3, 0x1, PT ;  /* 0x000000010300980c */ /* 0x020fe40003f45270 */
[----:B-1----:R-:W-:Y:S02]  /*4c80*/  @!P1 SHF.R.U32.HI R9, RZ, R0, R11 ;  /* 0x00000000ff099219 */ /* 0x002fe4000001160b */
[----:B------:R-:W-:Y:S02]  /*4c90*/  @!P1 SEL R14, R13, R14, !P2 ;  /* 0x0000000e0d0e9207 */ /* 0x000fe40005000000 */
[----:B------:R-:W-:Y:S05]  /*4ca0*/  @!P1 SEL R9, R8, R9, !P0 ;  /* 0x0000000908099207 */ /* 0x000fea0004000000 */
[----:B------:R-:W-:Y:S01]  /*4cb0*/  @!P1 IMAD.IADD R0, R9, 0x1, -R14 ;  /* 0x0000000109009824 */ /* 0x000fe200078e0a0e */
[----:B------:R-:W-:Y:S01]  /*4cc0*/  SYNCS.ARRIVE.TRANS64.RED.A1T0 RZ, [UR16], RZ ;  /* 0x000000ffffff79a7 */ /* 0x000fe20008100410 */
[----:B------:R-:W-:Y:S02]  /*4cd0*/  @!P1 IMAD.IADD R9, R14, 0x1, -R9 ;  /* 0x000000010e099824 */ /* 0x000fe400078e0a09 */
[----:B------:R-:W-:Y:S02]  /*4ce0*/  @!P1 IMAD R13, R0, R3, R13 ;  /* 0x00000003000d9224 */ /* 0x000fe400078e020d */
[----:B------:R-:W-:Y:S01]  /*4cf0*/  @!P1 IMAD R8, R9, R10, R8 ;  /* 0x0000000a09089224 */ /* 0x000fe200078e0208 */
[----:B------:R-:W1:Y:S02]  /*4d00*/  SYNCS.PHASECHK.TRANS64.TRYWAIT P5, [UR13+0x68], R12 ;  /* 0x0000680cff0075a7 */ /* 0x000e6400080a110d */
[----:B-12---:R-:W-:Y:S05]  /*4d10*/  @!P5 BRA `(.L_x_94) ;  /* 0x0000003000b0d947 */ /* 0x006fea0003800000 */
.L_x_171:
[----:B------:R-:W-:Y:S01]  /*4d20*/  UIADD3 UR17, UPT, UPT, UR13, 0x50, URZ ;  /* 0x000000500d117890 */ /* 0x000fe2000fffe0ff */
[----:B-1----:R-:W-:Y:S01]  /*4d30*/  @!P4 IADD3 R3, P0, PT, R32, 0x580, RZ ;  /* 0x000005802003c810 */ /* 0x002fe20007f1e0ff */
[----:B------:R-:W-:Y:S01]  /*4d40*/  VOTEU.ALL UP2, P4 ;  /* 0x0000000000ff7886 */ /* 0x000fe20002040000 */
[----:B------:R-:W-:Y:S01]  /*4d50*/  UMOV UR22, 0x0 ;  /* 0x0000000000167882 */ /* 0x000fe20000000000 */
[----:B------:R-:W-:Y:S01]  /*4d60*/  UPRMT UR15, UR37, 0x654, UR17 ;  /* 0x00000654250f7896 */ /* 0x000fe20008000011 */
[----:B------:R-:W-:Y:S01]  /*4d70*/  @!P4 R2UR UR9, R3 ;  /* 0x000000000309c2ca */ /* 0x000fe200000e0000 */
[----:B------:R-:W-:Y:S01]  /*4d80*/  @!P4 IMAD.X R0, RZ, RZ, R33, P0 ;  /* 0x000000ffff00c224 */ /* 0x000fe200000e0621 */
[----:B------:R-:W-:Y:S01]  /*4d90*/  UMOV UR23, 0x10000000 ;  /* 0x1000000000177882 */ /* 0x000fe20000000000 */
[----:B------:R-:W-:Y:S01]  /*4da0*/  UMOV UR19, UR27 ;  /* 0x0000001b00137c82 */ /* 0x000fe20008000000 */
[----:B------:R-:W-:Y:S01]  /*4db0*/  UMOV UR20, UR36 ;  /* 0x0000002400147c82 */ /* 0x000fe20008000000 */
[----:B------:R-:W-:Y:S01]  /*4dc0*/  UMOV UR11, UR27 ;  /* 0x0000001b000b7c82 */ /* 0x000fe20008000000 */
[----:B------:R-:W-:Y:S01]  /*4dd0*/  @!P4 R2UR UR8, R0 ;  /* 0x000000000008c2ca */ /* 0x000fe200000e0000 */
[----:B------:R-:W-:Y:S01]  /*4de0*/  UMOV UR12, UR36 ;  /* 0x00000024000c7c82 */ /* 0x000fe20008000000 */
[----:B------:R-:W-:Y:S01]  /*4df0*/  VOTEU.ALL UP1, P4 ;  /* 0x0000000000ff7886 */ /* 0x000fe20002020000 */
[----:B------:R-:W-:Y:S01]  /*4e00*/  @P3 R2UR UR36, R24 ;  /* 0x00000000182432ca */ /* 0x000fe200000e0000 */
[----:B------:R-:W-:Y:S01]  /*4e10*/  IMAD.IADD R20, R8, 0x1, R58 ;  /* 0x0000000108147824 */ /* 0x000fe200078e023a */
[----:B------:R-:W-:Y:S01]  /*4e20*/  ISETP.NE.AND P0, PT, R27, 0x2, PT ;  /* 0x000000021b00780c */ /* 0x000fe20003f05270 */
[----:B------:R-:W-:Y:S01]  /*4e30*/  IMAD.IADD R21, R13, 0x1, R60 ;  /* 0x000000010d157824 */ /* 0x000fe200078e023c */
[----:B------:R-:W-:Y:S01]  /*4e40*/  @!UP1 UIADD3 UR18, UPT, UPT, UR26, 0x10, URZ ;  /* 0x000000101a129890 */ /* 0x000fe2000fffe0ff */
[----:B------:R-:W-:Y:S01]  /*4e50*/  IMAD.U32 R10, RZ, RZ, UR9 ;  /* 0x00000009ff0a7e24 */ /* 0x000fe2000f8e00ff */
[----:B------:R-:W-:Y:S01]  /*4e60*/  @!UP1 UIADD3 UR10, UPT, UPT, UR26, 0x30, URZ ;  /* 0x000000301a0a9890 */ /* 0x000fe2000fffe0ff */
[----:B------:R-:W-:Y:S01]  /*4e70*/  SEL R0, RZ, 0x1, P0 ;  /* 0x00000001ff007807 */ /* 0x000fe20000000000 */
[----:B------:R-:W-:Y:S01]  /*4e80*/  UMOV UR9, UR17 ;  /* 0x0000001100097c82 */ /* 0x000fe20008000000 */
[----:B------:R-:W-:Y:S01]  /*4e90*/  SEL R27, R27, RZ, P0 ;  /* 0x000000ff1b1b7207 */ /* 0x000fe20000000000 */
[----:B------:R-:W-:Y:S01]  /*4ea0*/  IMAD.U32 R11, RZ, RZ, UR8 ;  /* 0x00000008ff0b7e24 */ /* 0x000fe2000f8e00ff */
[----:B------:R-:W-:Y:S01]  /*4eb0*/  @!P4 R2UR UR24, R10 ;  /* 0x000000000a18c2ca */ /* 0x000fe200000e0000 */
[----:B------:R-:W-:Y:S01]  /*4ec0*/  @!UP1 ULEA UR8, UR14, UR7, 0xc ;  /* 0x000000070e089291 */ /* 0x000fe2000f8e60ff */
[----:B------:R-:W-:Y:S02]  /*4ed0*/  LOP3.LUT R25, R25, R0, RZ, 0x3c, !PT ;  /* 0x0000000019197212 */ /* 0x000fe400078e3cff */
[----:B------:R-:W-:Y:S01]  /*4ee0*/  @!P4 R2UR UR25, R11 ;  /* 0x000000000b19c2ca */ /* 0x000fe200000e0000 */
[----:B------:R-:W-:Y:S02]  /*4ef0*/  @!UP1 UIADD3 UR16, UPT, UPT, UR8, 0x200, URZ ;  /* 0x0000020008109890 */ /* 0x000fe4000fffe0ff */
[----:B------:R-:W-:Y:S01]  /*4f00*/  @!UP1 UIADD3 UR8, UPT, UPT, UR8, 0xa00, URZ ;  /* 0x00000a0008089890 */ /* 0x000fe2000fffe0ff */
[----:B------:R-:W-:Y:S09]  /*4f10*/  VOTEU.ALL UP1, P4 ;  /* 0x0000000000ff7886 */ /* 0x000ff20002020000 */
[----:B------:R2:W-:Y:S01]  /*4f20*/  @!UP2 UTMALDG.3D [UR16], [UR24], desc[UR22] ;  /* 0x000016101800a5b4 */ /* 0x0005e20008011000 */
[----:B------:R2:W-:Y:S01]  /*4f30*/  @!UP1 UTMALDG.3D [UR8], [UR24], desc[UR22] ;  /* 0x00001608180095b4 */ /* 0x0005e20008011000 */
[----:B------:R2:W-:Y:S01]  /*4f40*/  @!P4 SYNCS.ARRIVE.TRANS64.RED.A0TR RZ, [UR13+0x50], R23 ;  /* 0x00005017ffffc9a7 */ /* 0x0005e2000830040d */
[----:B------:R-:W-:Y:S04]  /*4f50*/  UIADD3 UR13, UPT, UPT, UR14, 0x1, URZ ;  /* 0x000000010e0d7890 */ /* 0x000fe8000fffe0ff */
[----:B------:R-:W-:Y:S04]  /*4f60*/  UISETP.NE.AND UP1, UPT, UR13, 0x3, UPT ;  /* 0x000000030d00788c */ /* 0x000fe8000bf25270 */
[----:B------:R-:W-:Y:S02]  /*4f70*/  USEL UR14, URZ, 0x1, UP1 ;  /* 0x00000001ff0e7887 */ /* 0x000fe40008800000 */
[----:B------:R-:W-:Y:S02]  /*4f80*/  USEL UR13, UR13, URZ, UP1 ;  /* 0x000000ff0d0d7287 */ /* 0x000fe40008800000 */
[----:B------:R-:W-:Y:S02]  /*4f90*/  UPLOP3.LUT UP1, UPT, UPT, UPT, UPT, 0x80, 0x8 ;  /* 0x000000000008789c */ /* 0x000fe40003f2f070 */
[----:B------:R-:W-:Y:S01]  /*4fa0*/  LOP3.LUT R34, R34, UR14, RZ, 0x3c, !PT ;  /* 0x0000000e22227c12 */ /* 0x000fe2000f8e3cff */
[----:B------:R-:W-:Y:S01]  /*4fb0*/  SYNCS.ARRIVE.TRANS64.RED.A1T0 RZ, [UR15], RZ ;  /* 0x000000ffffff79a7 */ /* 0x000fe2000810040f */
[----:B------:R-:W-:Y:S07]  /*4fc0*/  @P3 BRA `(.L_x_95) ;  /* 0xfffffff000e43947 */ /* 0x000fee000383ffff */
[----:B------:R-:W-:Y:S01]  /*4fd0*/  UIADD3 UR7, UPT, UPT, UR7, 0x68, URZ ;  /* 0x0000006807077890 */ /* 0x000fe2000fffe0ff */
[----:B------:R-:W-:-:S03]  /*4fe0*/  SHF.L.U32 R3, R34, 0x1f, RZ ;  /* 0x0000001f22037819 */ /* 0x000fc600000006ff */
[----:B------:R-:W-:-:S09]  /*4ff0*/  ULEA UR4, UR13, UR7, 0x3 ;  /* 0x000000070d047291 */ /* 0x000fd2000f8e18ff */
[----:B------:R-:W1:Y:S02]  /*5000*/  SYNCS.PHASECHK.TRANS64.TRYWAIT P0, [UR4], R3 ;  /* 0x00000003ff0075a7 */ /* 0x000e640008001104 */
[----:B-1----:R-:W-:Y:S05]  /*5010*/  @!P0 BRA `(.L_x_96) ;  /* 0x0000003000088947 */ /* 0x002fea0003800000 */
.L_x_173:
        /* <DEDUP_REMOVED lines=9> */
.L_x_175:
[----:B------:R-:W-:-:S04]  /*50b0*/  UIADD3 UR5, UPT, UPT, UR5, 0x1, URZ ;  /* 0x0000000105057890 */ /* 0x000fc8000fffe0ff */
[----:B------:R-:W-:-:S04]  /*50c0*/  UISETP.NE.AND UP0, UPT, UR5, 0x3, UPT ;  /* 0x000000030500788c */ /* 0x000fc8000bf05270 */
[----:B------:R-:W-:Y:S02]  /*50d0*/  USEL UR4, URZ, 0x1, UP0 ;  /* 0x00000001ff047887 */ /* 0x000fe40008000000 */
[----:B------:R-:W-:-:S04]  /*50e0*/  USEL UR5, UR5, URZ, UP0 ;  /* 0x000000ff05057287 */ /* 0x000fc80008000000 */
[----:B------:R-:W-:Y:S01]  /*50f0*/  ULEA UR5, UR5, UR7, 0x3 ;  /* 0x0000000705057291 */ /* 0x000fe2000f8e18ff */
[----:B-1----:R-:W-:-:S04]  /*5100*/  LOP3.LUT R3, R34, UR4, RZ, 0x3c, !PT ;  /* 0x0000000422037c12 */ /* 0x002fc8000f8e3cff */
[----:B------:R-:W-:Y:S01]  /*5110*/  SHF.L.U32 R3, R3, 0x1f, RZ ;  /* 0x0000001f03037819 */ /* 0x000fe200000006ff */
[----:B------:R-:W-:-:S07]  /*5120*/  IMAD.U32 R0, RZ, RZ, UR5 ;  /* 0x00000005ff007e24 */ /* 0x000fce000f8e00ff */
.L_x_98:
[----:B-1----:R1:W4:Y:S02]  /*5130*/  SYNCS.PHASECHK.TRANS64.TRYWAIT P0, [R0+URZ], R3 ;  /* 0x00000003000075a7 */ /* 0x00232400080011ff */
[----:B----4-:R-:W-:Y:S05]  /*5140*/  @!P0 NANOSLEEP.SYNCS 0x989680 ;  /* 0x009896800000895d */ /* 0x010fea0003900000 */
[----:B------:R-:W4:Y:S02]  /*5150*/  @!P0 SYNCS.PHASECHK.TRANS64 P0, [R0+URZ], R3 ;  /* 0x00000003000085a7 */ /* 0x000f2400080010ff */
[----:B--2-4-:R-:W-:Y:S05]  /*5160*/  @P0 EXIT ;  /* 0x000000000000094d */ /* 0x014fea0003800000 */
[----:B------:R-:W-:Y:S05]  /*5170*/  BRA `(.L_x_98) ;  /* 0xfffffffc00ec7947 */ /* 0x000fea000383ffff */
.L_x_86:
[----:B------:R-:W-:-:S06]  /*5180*/  UISETP.GE.AND UP1, UPT, UR10, 0x4, UPT ;  /* 0x000000040a00788c */ /* 0x000fcc000bf26270 */
[----:B------:R-:W-:-:S13]  /*5190*/  PLOP3.LUT P0, PT, PT, PT, UP1, 0x80, 0x8 ;  /* 0x000000000008781c */ /* 0x000fda0003f0f018 */
[----:B------:R-:W-:Y:S05]  /*51a0*/  @!P0 EXIT ;  /* 0x000000000000894d */ /* 0x000fea0003800000 */
[----:B------:R-:W-:Y:S01]  /*51b0*/  BAR.SYNC.DEFER_BLOCKING 0x6, 0xa0 ;  /* 0x0182800000007b1d */ /* 0x000fe20000010000 */
[----:B------:R-:W-:Y:S01]  /*51c0*/  IMAD.SHL.U32 R4, R70, 0x200000, RZ ;  /* 0x0020000046047824 */ /* 0x000fe200078e00ff */
[----:B------:R-:W-:Y:S01]  /*51d0*/  CS2R R72, SRZ ;  /* 0x0000000000487805 */ /* 0x000fe2000001ff00 */
[C---:B------:R-:W-:Y:S02]  /*51e0*/  IMAD.SHL.U32 R69, R74.reuse, 0x10, RZ ;  /* 0x000000104a457824 */ /* 0x040fe400078e00ff */
[----:B------:R-:W-:Y:S01]  /*51f0*/  IMAD.U32 R33, R74, 0x10000, RZ ;  /* 0x000100004a217824 */ /* 0x000fe200078e00ff */
[----:B------:R-:W-:Y:S02]  /*5200*/  UMOV UR48, 0x400 ;  /* 0x0000040000307882 */ /* 0x000fe40000000000 */
[----:B------:R-:W1:Y:S01]  /*5210*/  LDC R63, c[0x0][0x370] ;  /* 0x0000dc00ff3f7b82 */ /* 0x000e620000000800 */
[----:B------:R-:W-:Y:S01]  /*5220*/  ULEA UR48, UR37, UR48, 0x18 ;  /* 0x0000003025307291 */ /* 0x000fe2000f8ec0ff */
[----:B------:R-:W-:Y:S01]  /*5230*/  LOP3.LUT R4, R4, 0x200000, RZ, 0xc0, !PT ;  /* 0x0020000004047812 */ /* 0x000fe200078ec0ff */
[----:B------:R-:W-:Y:S01]  /*5240*/  IMAD.SHL.U32 R68, R74, 0x2, RZ ;  /* 0x000000024a447824 */ /* 0x000fe200078e00ff */
[C---:B------:R-:W-:Y:S01]  /*5250*/  LOP3.LUT R5, R69.reuse, 0x40, RZ, 0xc0, !PT ;  /* 0x0000004045057812 */ /* 0x040fe200078ec0ff */
[----:B------:R-:W-:Y:S01]  /*5260*/  IMAD.SHL.U32 R3, R70, 0x200, RZ ;  /* 0x0000020046037824 */ /* 0x000fe200078e00ff */
[----:B------:R-:W-:Y:S01]  /*5270*/  LOP3.LUT R2, R69, 0x5b0, RZ, 0xc0, !PT ;  /* 0x000005b045027812 */ /* 0x000fe200078ec0ff */
[----:B------:R-:W-:Y:S01]  /*5280*/  IMAD.MOV.U32 R30, RZ, RZ, RZ ;  /* 0x000000ffff1e7224 */ /* 0x000fe200078e00ff */
[----:B------:R-:W2:Y:S01]  /*5290*/  LDC R28, c[0x0][0xb0c] ;  /* 0x0002c300ff1c7b82 */ /* 0x000ea20000000800 */
[----:B------:R-:W-:Y:S01]  /*52a0*/  LOP3.LUT R33, R4, 0x400000, R33, 0xf8, !PT ;  /* 0x0040000004217812 */ /* 0x000fe200078ef821 */
[----:B------:R-:W-:Y:S01]  /*52b0*/  IMAD.MOV.U32 R78, RZ, RZ, RZ ;  /* 0x000000ffff4e7224 */ /* 0x000fe200078e00ff */
[----:B------:R-:W-:Y:S01]  /*52c0*/  LOP3.LUT R68, R5, 0x8, R68, 0xf8, !PT ;  /* 0x0000000805447812 */ /* 0x000fe200078ef844 */
[----:B------:R-:W3:Y:S01]  /*52d0*/  LDCU.64 UR54, c[0x0][0x348] ;  /* 0x00006900ff3677ac */ /* 0x000ee20008000a00 */
[----:B------:R-:W-:-:S02]  /*52e0*/  LOP3.LUT R3, R2, 0x200, R3, 0xf8, !PT ;  /* 0x0000020002037812 */ /* 0x000fc400078ef803 */
[----:B------:R-:W-:Y:S01]  /*52f0*/  LOP3.LUT P0, RZ, R69, 0x40, RZ, 0xc0, !PT ;  /* 0x0000004045ff7812 */ /* 0x000fe2000780c0ff */
[----:B------:R-:W4:Y:S01]  /*5300*/  LDC R61, c[0x0][0xb20] ;  /* 0x0002c800ff3d7b82 */ /* 0x000f220000000800 */
[----:B------:R-:W3:Y:S01]  /*5310*/  LDS R0, [UR48+0x140] ;  /* 0x00014030ff007984 */ /* 0x000ee20008000800 */
[----:B------:R-:W-:Y:S01]  /*5320*/  LOP3.LUT R68, R3, R68, RZ, 0xfc, !PT ;  /* 0x0000004403447212 */ /* 0x000fe200078efcff */
[----:B------:R-:W1:Y:S01]  /*5330*/  LDCU.64 UR38, c[0x0][0x888] ;  /* 0x00011100ff2677ac */ /* 0x000e620008000a00 */
[----:B------:R-:W-:Y:S01]  /*5340*/  LOP3.LUT R74, R74, 0x60, RZ, 0xc0, !PT ;  /* 0x000000604a4a7812 */ /* 0x000fe200078ec0ff */
[----:B------:R-:W1:Y:S03]  /*5350*/  LDCU.64 UR44, c[0x0][0x890] ;  /* 0x00011200ff2c77ac */ /* 0x000e660008000a00 */
[----:B------:R-:W1:Y:S01]  /*5360*/  LDC R27, c[0x0][0xb30] ;  /* 0x0002cc00ff1b7b82 */ /* 0x000e620000000800 */
[----:B------:R-:W-:Y:S01]  /*5370*/  UMOV UR51, 0x1 ;  /* 0x0000000100337882 */ /* 0x000fe20000000000 */
[----:B------:R-:W-:Y:S01]  /*5380*/  UIADD3 UR52, UPT, UPT, UR48, 0x200, URZ ;  /* 0x0000020030347890 */ /* 0x000fe2000fffe0ff */
[----:B------:R-:W-:Y:S01]  /*5390*/  UMOV UR56, URZ ;  /* 0x000000ff00387c82 */ /* 0x000fe20008000000 */
[----:B------:R-:W-:-:S04]  /*53a0*/  UMOV UR50, URZ ;  /* 0x000000ff00327c82 */ /* 0x000fc80008000000 */
[----:B------:R-:W1:Y:S01]  /*53b0*/  LDC.64 R56, c[0x0][0xb10] ;  /* 0x0002c400ff387b82 */ /* 0x000e620000000a00 */
[----:B------:R-:W-:-:S07]  /*53c0*/  UMOV UR49, URZ ;  /* 0x000000ff00317c82 */ /* 0x000fce0008000000 */
[----:B------:R-:W1:Y:S08]  /*53d0*/  LDC.64 R24, c[0x0][0xb18] ;  /* 0x0002c600ff187b82 */ /* 0x000e700000000a00 */
[----:B------:R-:W1:Y:S08]  /*53e0*/  LDC.64 R22, c[0x0][0xb28] ;  /* 0x0002ca00ff167b82 */ /* 0x000e700000000a00 */
[----:B------:R-:W1:Y:S01]  /*53f0*/  LDC.64 R54, c[0x0][0x8b0] ;  /* 0x00022c00ff367b82 */ /* 0x000e620000000a00 */
[----:B---3--:R-:W-:Y:S01]  /*5400*/  IMAD.IADD R33, R0, 0x1, R33 ;  /* 0x0000000100217824 */ /* 0x008fe200078e0221 */
[----:B------:R-:W-:-:S06]  /*5410*/  P2R R0, PR, RZ, 0x1 ;  /* 0x00000001ff007803 */ /* 0x000fcc0000000000 */
[----:B------:R-:W3:Y:S08]  /*5420*/  LDC.64 R52, c[0x0][0x8a8] ;  /* 0x00022a00ff347b82 */ /* 0x000ef00000000a00 */
[----:B--2-4-:R-:W1:Y:S02]  /*5430*/  LDC R62, c[0x0][0x374] ;  /* 0x0000dd00ff3e7b82 */ /* 0x014e640000000800 */
.L_x_129:
[----:B------:R-:W-:Y:S02]  /*5440*/  LEA R0, R78, UR48, 0x3 ;  /* 0x000000304e007c11 */ /* 0x000fe4000f8e18ff */
[----:B------:R-:W-:Y:S02]  /*5450*/  SHF.L.U32 R3, R72, 0x1f, RZ ;  /* 0x0000001f48037819 */ /* 0x000fe400000006ff */
[----:B------:R-:W-:Y:S02]  /*5460*/  LEA R16, R78, UR48, 0x4 ;  /* 0x000000304e107c11 */ /* 0x000fe4000f8e20ff */
[----:B------:R-:W2:Y:S02]  /*5470*/  SYNCS.PHASECHK.TRANS64.TRYWAIT P0, [R0+URZ+0x90], R3 ;  /* 0x00009003000075a7 */ /* 0x000ea400080011ff */
[----:B-12---:R-:W-:Y:S05]  /*5480*/  @!P0 BRA `(.L_x_99) ;  /* 0x0000002c001c8947 */ /* 0x006fea0003800000 */
.L_x_176:
[----:B------:R-:W4:Y:S01]  /*5490*/  LDC.64 R12, c[0x0][0xb10] ;  /* 0x0002c400ff0c7b82 */ /* 0x000f220000000a00 */
[----:B------:R-:W3:Y:S01]  /*54a0*/  LDS.128 R16, [R16+0x120] ;  /* 0x0001200010107984 */ /* 0x000ee20000000c00 */
[----:B-1----:R-:W-:Y:S01]  /*54b0*/  ISETP.NE.AND P1, PT, R27, 0x1, PT ;  /* 0x000000011b00780c */ /* 0x002fe20003f25270 */
[----:B--2---:R-:W-:Y:S01]  /*54c0*/  VIADD R0, R0, 0xa0 ;  /* 0x000000a000007836 */ /* 0x004fe20000000000 */
[----:B------:R-:W-:Y:S04]  /*54d0*/  ISETP.GE.AND P0, PT, R26, 0x1, PT ;  /* 0x000000011a00780c */ /* 0x000fe80003f06270 */
[----:B------:R-:W1:Y:S01]  /*54e0*/  LDC.64 R10, c[0x0][0xb18] ;  /* 0x0002c600ff0a7b82 */ /* 0x000e620000000a00 */
[----:B------:R-:W-:Y:S01]  /*54f0*/  PRMT R0, RZ, 0x654, R0 ;  /* 0x00000654ff007816 */ /* 0x000fe20000000000 */
[----:B------:R-:W-:Y:S01]  /*5500*/  @!PT LDS RZ, [RZ] ;  /* 0x00000000fffff984 */ /* 0x000fe20000000800 */
[----:B------:R-:W-:Y:S01]  /*5510*/  @!PT LDS RZ, [RZ] ;  /* 0x00000000fffff984 */ /* 0x000fe20000000800 */
[----:B------:R-:W-:Y:S01]  /*5520*/  @!PT LDS RZ, [RZ] ;  /* 0x00000000fffff984 */ /* 0x000fe20000000800 */
[----:B------:R-:W-:Y:S01]  /*5530*/  @!PT LDS RZ, [RZ] ;  /* 0x00000000fffff984 */ /* 0x000fe20000000800 */
[----:B------:R2:W-:Y:S06]  /*5540*/  MEMBAR.ALL.CTA ;  /* 0x0000000000007992 */ /* 0x0005ec0000008000 */
[----:B--2---:R-:W2:Y:S01]  /*5550*/  FENCE.VIEW.ASYNC.S ;  /* 0x00000000000073c6 */ /* 0x004ea20000000000 */
[----:B------:R-:W1:Y:S08]  /*5560*/  @!P1 LDC R14, c[0x0][0xb20] ;  /* 0x0002c800ff0e9b82 */ /* 0x000e700000000800 */
[----:B------:R-:W1:Y:S01]  /*5570*/  @!P1 LDC R9, c[0x0][0xb0c] ;  /* 0x0002c300ff099b82 */ /* 0x000e620000000800 */
[----:B--2---:R2:W-:Y:S01]  /*5580*/  SYNCS.ARRIVE.TRANS64.RED.A1T0 RZ, [R0+URZ], RZ ;  /* 0x000000ff00ff79a7 */ /* 0x0045e200081004ff */
[----:B---3--:R-:W-:Y:S04]  /*5590*/  LOP3.LUT P4, RZ, R18, 0x1, RZ, 0xc0, !PT ;  /* 0x0000000112ff7812 */ /* 0x008fe8000788c0ff */
[----:B------:R-:W-:Y:S09]  /*55a0*/  P2R R75, PR, RZ, 0x10 ;  /* 0x00000010ff4b7803 */ /* 0x000ff20000000000 */
[----:B------:R-:W-:Y:S02]  /*55b0*/  @P4 MOV R31, R16 ;  /* 0x00000010001f4202 */ /* 0x000fe40000000f00 */
[----:B------:R-:W-:Y:S01]  /*55c0*/  @P4 LOP3.LUT R29, R17, 0xffff, RZ, 0xc0, !PT ;  /* 0x0000ffff111d4812 */ /* 0x000fe200078ec0ff */
[----:B--2-4-:R-:W-:Y:S06]  /*55d0*/  @!P0 BRA `(.L_x_100) ;  /* 0x0000000000a48947 */ /* 0x014fec0003800000 */
[----:B------:R-:W-:Y:S01]  /*55e0*/  IMAD.HI.U32 R36, R62, R25, RZ ;  /* 0x000000193e247227 */ /* 0x000fe200078e00ff */
[----:B------:R-:W-:Y:S02]  /*55f0*/  ISETP.NE.AND P0, PT, R24, 0x1, PT ;  /* 0x000000011800780c */ /* 0x000fe40003f05270 */
[----:B------:R-:W-:Y:S01]  /*5600*/  ISETP.NE.AND P2, PT, R26, 0x1, PT ;  /* 0x000000011a00780c */ /* 0x000fe20003f45270 */
[-C--:B------:R-:W-:Y:S01]  /*5610*/  IMAD.HI.U32 R34, R63, R56.reuse, RZ ;  /* 0x000000383f227227 */ /* 0x080fe200078e00ff */
[----:B------:R-:W-:Y:S02]  /*5620*/  SHF.R.U32.HI R37, RZ, R61, R36 ;  /* 0x0000003dff257219 */ /* 0x000fe40000011624 */
[----:B------:R-:W-:Y:S01]  /*5630*/  ISETP.NE.AND P3, PT, R28, 0x1, PT ;  /* 0x000000011c00780c */ /* 0x000fe20003f65270 */
[----:B------:R-:W-:Y:S01]  /*5640*/  IMAD.HI.U32 R40, R29, R25, RZ ;  /* 0x000000191d287227 */ /* 0x000fe200078e00ff */
[----:B------:R-:W-:Y:S02]  /*5650*/  SHF.R.U32.HI R34, RZ, R57, R34 ;  /* 0x00000039ff227219 */ /* 0x000fe40000011622 */
[----:B------:R-:W-:Y:S01]  /*5660*/  SEL R3, R62, R37, !P0 ;  /* 0x000000253e037207 */ /* 0x000fe20004000000 */
[----:B------:R-:W-:Y:S01]  /*5670*/  IMAD.HI.U32 R38, R31, R56, RZ ;  /* 0x000000381f267227 */ /* 0x000fe200078e00ff */
[----:B------:R-:W-:Y:S03]  /*5680*/  SEL R7, R63, R34, !P3 ;  /* 0x000000223f077207 */ /* 0x000fe60005800000 */
[-C--:B------:R-:W-:Y:S01]  /*5690*/  IMAD.HI.U32 R34, R3, R22.reuse, RZ ;  /* 0x0000001603227227 */ /* 0x080fe200078e00ff */
[----:B------:R-:W-:Y:S03]  /*56a0*/  SHF.R.U32.HI R38, RZ, R57, R38 ;  /* 0x00000039ff267219 */ /* 0x000fe60000011626 */
[----:B------:R-:W-:Y:S01]  /*56b0*/  IMAD.HI.U32 R36, R7, R22, RZ ;  /* 0x0000001607247227 */ /* 0x000fe200078e00ff */
[----:B------:R-:W-:Y:S02]  /*56c0*/  @P2 SHF.R.U32.HI R3, RZ, R23, R34 ;  /* 0x00000017ff032219 */ /* 0x000fe40000011622 */
[----:B------:R-:W-:Y:S02]  /*56d0*/  SHF.R.U32.HI R34, RZ, R61, R40 ;  /* 0x0000003dff227219 */ /* 0x000fe40000011628 */
[----:B------:R-:W-:Y:S01]  /*56e0*/  @P2 SHF.R.U32.HI R7, RZ, R23, R36 ;  /* 0x00000017ff072219 */ /* 0x000fe20000011624 */
[C---:B------:R-:W-:Y:S01]  /*56f0*/  IMAD R2, R26.reuse, R3, RZ ;  /* 0x000000031a027224 */ /* 0x040fe200078e02ff */
[----:B------:R-:W-:Y:S02]  /*5700*/  SEL R5, R29, R34, !P0 ;  /* 0x000000221d057207 */ /* 0x000fe40004000000 */
[----:B------:R-:W-:Y:S01]  /*5710*/  SEL R3, R31, R38, !P3 ;  /* 0x000000261f037207 */ /* 0x000fe20005800000 */
[----:B------:R-:W-:Y:S01]  /*5720*/  IMAD R4, R26, R7, RZ ;  /* 0x000000071a047224 */ /* 0x000fe200078e02ff */
[C---:B------:R-:W-:Y:S01]  /*5730*/  ISETP.GE.AND P0, PT, R5.reuse, R2, PT ;  /* 0x000000020500720c */ /* 0x040fe20003f06270 */
[----:B------:R-:W-:Y:S03]  /*5740*/  IMAD.HI.U32 R6, R5, R22, RZ ;  /* 0x0000001605067227 */ /* 0x000fe600078e00ff */
[----:B------:R-:W-:Y:S01]  /*5750*/  ISETP.GE.OR P0, PT, R3, R4, P0 ;  /* 0x000000040300720c */ /* 0x000fe20000706670 */
[----:B------:R-:W-:Y:S01]  /*5760*/  IMAD.MOV R4, RZ, RZ, -R3 ;  /* 0x000000ffff047224 */ /* 0x000fe200078e0a03 */
[-C--:B------:R-:W-:Y:S03]  /*5770*/  SHF.R.U32.HI R6, RZ, R23.reuse, R6 ;  /* 0x00000017ff067219 */ /* 0x080fe60000011606 */
[----:B------:R-:W-:Y:S01]  /*5780*/  IMAD R31, R28, R4, R31 ;  /* 0x000000041c1f7224 */ /* 0x000fe200078e021f */
[----:B------:R-:W-:Y:S05]  /*5790*/  SEL R15, R5, R6, !P2 ;  /* 0x00000006050f7207 */ /* 0x000fea0005000000 */
[----:B------:R-:W-:Y:S02]  /*57a0*/  IMAD.MOV R6, RZ, RZ, -R15 ;  /* 0x000000ffff067224 */ /* 0x000fe400078e0a0f */
[C---:B------:R-:W-:Y:S04]  /*57b0*/  @!P0 IMAD.HI.U32 R2, R3.reuse, R22, RZ ;  /* 0x0000001603028227 */ /* 0x040fe800078e00ff */
[----:B------:R-:W-:Y:S01]  /*57c0*/  IMAD R6, R26, R6, R5 ;  /* 0x000000061a067224 */ /* 0x000fe200078e0205 */
[----:B------:R-:W-:Y:S04]  /*57d0*/  @!P0 SHF.R.U32.HI R2, RZ, R23, R2 ;  /* 0x00000017ff028219 */ /* 0x000fe80000011602 */
[----:B------:R-:W-:Y:S02]  /*57e0*/  @!P0 SEL R0, R3, R2, !P2 ;  /* 0x0000000203008207 */ /* 0x000fe40005000000 */
[----:B------:R-:W-:Y:S02]  /*57f0*/  IADD3 R2, PT, PT, -R5, RZ, RZ ;  /* 0x000000ff05027210 */ /* 0x000fe40007ffe1ff */
[----:B------:R-:W-:Y:S01]  /*5800*/  @!P0 IADD3 R8, PT, PT, R15, -R0, RZ ;  /* 0x800000000f088210 */ /* 0x000fe20007ffe0ff */
[----:B------:R-:W-:Y:S02]  /*5810*/  @!P0 IMAD R0, R7, R6, R0 ;  /* 0x0000000607008224 */ /* 0x000fe400078e0200 */
[----:B------:R-:W-:Y:S02]  /*5820*/  IMAD R29, R24, R2, R29 ;  /* 0x00000002181d7224 */ /* 0x000fe400078e021d */
[----:B------:R-:W-:Y:S02]  /*5830*/  @!P0 IMAD R5, R8, R26, R3 ;  /* 0x0000001a08058224 */ /* 0x000fe400078e0203 */
[----:B------:R-:W-:Y:S04]  /*5840*/  @!P0 IMAD.MOV.U32 R3, RZ, RZ, R0 ;  /* 0x000000ffff038224 */ /* 0x000fe800078e0000 */
[----:B------:R-:W-:Y:S02]  /*5850*/  IMAD R31, R3, R28, R31 ;  /* 0x0000001c031f7224 */ /* 0x000fe400078e021f */
[----:B------:R-:W-:Y:S07]  /*5860*/  IMAD R29, R5, R24, R29 ;  /* 0x00000018051d7224 */ /* 0x000fee00078e021d */
.L_x_100:
[----:B-1----:R-:W-:Y:S01]  /*5870*/  @!P1 ISETP.NE.AND P0, PT, R10, 0x1, PT ;  /* 0x000000010a00980c */ /* 0x002fe20003f05270 */
[----:B------:R-:W-:Y:S01]  /*5880*/  @!P1 IMAD.HI.U32 R0, R31, R12, RZ ;  /* 0x0000000c1f009227 */ /* 0x000fe200078e00ff */
[----:B------:R-:W-:Y:S01]  /*5890*/  @!P1 ISETP.NE.AND P2, PT, R9, 0x1, PT ;  /* 0x000000010900980c */ /* 0x000fe20003f45270 */
[----:B------:R-:W-:Y:S01]  /*58a0*/  ULOP3.LUT UP0, URZ, UR52, 0x90, URZ, 0xc0, !UPT ;  /* 0x0000009034ff7892 */ /* 0x000fe2000f80c0ff */
[----:B------:R-:W-:Y:S01]  /*58b0*/  R2UR UR42, R21 ;  /* 0x00000000152a72ca */ /* 0x000fe200000e0000 */
[----:B------:R-:W-:Y:S01]  /*58c0*/  @!P1 IMAD.HI.U32 R3, R29, R11, RZ ;  /* 0x0000000b1d039227 */ /* 0x000fe200078e00ff */
[----:B------:R-:W-:Y:S02]  /*58d0*/  @!P1 SHF.R.U32.HI R0, RZ, R13, R0 ;  /* 0x0000000dff009219 */ /* 0x000fe40000011600 */
[----:B------:R-:W-:Y:S01]  /*58e0*/  R2UR UR41, R20 ;  /* 0x00000000142972ca */ /* 0x000fe200000e0000 */
[----:B------:R-:W-:Y:S01]  /*58f0*/  VIADD R78, R78, 0x1 ;  /* 0x000000014e4e7836 */ /* 0x000fe20000000000 */
[----:B------:R-:W-:Y:S02]  /*5900*/  @!P1 SHF.R.U32.HI R2, RZ, R14, R3 ;  /* 0x0000000eff029219 */ /* 0x000fe40000011603 */
[----:B------:R-:W-:Y:S02]  /*5910*/  @!P1 SEL R3, R31, R0, !P2 ;  /* 0x000000001f039207 */ /* 0x000fe40005000000 */
[----:B------:R-:W-:Y:S02]  /*5920*/  @!P1 SEL R2, R29, R2, !P0 ;  /* 0x000000021d029207 */ /* 0x000fe40004000000 */
[----:B------:R-:W-:Y:S01]  /*5930*/  @P4 SHF.R.U32.HI R71, RZ, 0x10, R17 ;  /* 0x00000010ff474819 */ /* 0x000fe20000011611 */
[----:B------:R-:W-:Y:S02]  /*5940*/  USHF.L.U32 UR42, UR42, 0x6, URZ ;  /* 0x000000062a2a7899 */ /* 0x000fe400080006ff */
[----:B------:R-:W-:Y:S02]  /*5950*/  @!P1 IMAD.IADD R0, R2, 0x1, -R3 ;  /* 0x0000000102009824 */ /* 0x000fe400078e0a03 */
[----:B------:R-:W-:Y:S01]  /*5960*/  @!P1 IMAD.IADD R2, R3, 0x1, -R2 ;  /* 0x0000000103029824 */ /* 0x000fe200078e0a02 */
[----:B------:R-:W-:Y:S01]  /*5970*/  USHF.L.U32 UR41, UR41, 0x6, URZ ;  /* 0x0000000629297899 */ /* 0x000fe200080006ff */
[----:B------:R-:W-:Y:S02]  /*5980*/  @!P1 IMAD R31, R0, R9, R31 ;  /* 0x00000009001f9224 */ /* 0x000fe400078e021f */
[----:B------:R-:W-:Y:S01]  /*5990*/  @!P1 IMAD R29, R2, R10, R29 ;  /* 0x0000000a021d9224 */ /* 0x000fe200078e021d */
[----:B------:R-:W-:Y:S08]  /*59a0*/  BRA.U !UP0, `(.L_x_101) ;  /* 0x00000001087c7547 */ /* 0x000ff0000b800000 */
[----:B------:R-:W1:Y:S01]  /*59b0*/  LDCU.64 UR8, c[0x4][0x80] ;  /* 0x01001000ff0877ac */ /* 0x000e620008000a00 */
[----:B------:R-:W-:Y:S01]  /*59c0*/  MOV R2, 0x0 ;  /* 0x0000000000027802 */ /* 0x000fe20000000f00 */
[----:B------:R-:W-:Y:S02]  /*59d0*/  HFMA2 R12, -RZ, RZ, 0, 5.9604644775390625e-08 ;  /* 0x00000001ff0c7431 */ /* 0x000fe400000001ff */
[----:B------:R-:W-:Y:S01]  /*59e0*/  IMAD.MOV.U32 R8, RZ, RZ, 0x70 ;  /* 0x00000070ff087424 */ /* 0x000fe200078e00ff */
[----:B------:R2:W3:Y:S01]  /*59f0*/  LDC.64 R14, c[0x4][R2] ;  /* 0x01000000020e7b82 */ /* 0x0004e20000000a00 */
[----:B------:R-:W4:Y:S01]  /*5a00*/  LDCU.64 UR6, c[0x4][0x88] ;  /* 0x01001100ff0677ac */ /* 0x000f220008000a00 */
[----:B------:R-:W-:Y:S01]  /*5a10*/  IMAD.MOV.U32 R13, RZ, RZ, RZ ;  /* 0x000000ffff0d7224 */ /* 0x000fe200078e00ff */
[----:B------:R-:W2:Y:S01]  /*5a20*/  LDCU.64 UR4, c[0x4][0x8] ;  /* 0x01000100ff0477ac */ /* 0x000ea20008000a00 */
[----:B-1----:R-:W-:Y:S01]  /*5a30*/  MOV R5, UR9 ;  /* 0x0000000900057c02 */ /* 0x002fe20008000f00 */
[----:B------:R-:W-:Y:S01]  /*5a40*/  IMAD.U32 R4, RZ, RZ, UR8 ;  /* 0x00000008ff047e24 */ /* 0x000fe2000f8e00ff */
[----:B----4-:R-:W-:Y:S01]  /*5a50*/  MOV R7, UR7 ;  /* 0x0000000700077c02 */ /* 0x010fe20008000f00 */
[----:B------:R-:W-:Y:S01]  /*5a60*/  IMAD.U32 R6, RZ, RZ, UR6 ;  /* 0x00000006ff067e24 */ /* 0x000fe2000f8e00ff */
[----:B--2---:R-:W-:Y:S01]  /*5a70*/  MOV R11, UR5 ;  /* 0x00000005000b7c02 */ /* 0x004fe20008000f00 */
[----:B------:R-:W-:Y:S02]  /*5a80*/  IMAD.U32 R10, RZ, RZ, UR4 ;  /* 0x00000004ff0a7e24 */ /* 0x000fe4000f8e00ff */
[----:B------:R-:W-:Y:S07]  /*5a90*/  LEPC R20, `(.L_x_102) ;  /* 0x000000001014794e */ /* 0x000fee0000000000 */
[----:B---3-5:R-:W-:Y:S05]  /*5aa0*/  CALL.ABS.NOINC R14 ;  /* 0x000000000e007343 */ /* 0x028fea0003c00000 */
.L_x_102:
[----:B------:R-:W1:Y:S01]  /*5ab0*/  LDCU.64 UR8, c[0x4][0x80] ;  /* 0x01001000ff0877ac */ /* 0x000e620008000a00 */
[----:B------:R-:W2:Y:S01]  /*5ac0*/  LDC.64 R2, c[0x4][R2] ;  /* 0x0100000002027b82 */ /* 0x000ea20000000a00 */
[----:B------:R-:W-:Y:S02]  /*5ad0*/  HFMA2 R12, -RZ, RZ, 0, 5.9604644775390625e-08 ;  /* 0x00000001ff0c7431 */ /* 0x000fe400000001ff */
[----:B------:R-:W-:Y:S02]  /*5ae0*/  IMAD.MOV.U32 R8, RZ, RZ, 0x70 ;  /* 0x00000070ff087424 */ /* 0x000fe400078e00ff */
[----:B------:R-:W-:Y:S01]  /*5af0*/  IMAD.MOV.U32 R13, RZ, RZ, RZ ;  /* 0x000000ffff0d7224 */ /* 0x000fe200078e00ff */
[----:B------:R-:W3:Y:S01]  /*5b00*/  LDCU.64 UR6, c[0x4][0x88] ;  /* 0x01001100ff0677ac */ /* 0x000ee20008000a00 */
[----:B------:R-:W4:Y:S01]  /*5b10*/  LDCU.64 UR4, c[0x4][0x8] ;  /* 0x01000100ff0477ac */ /* 0x000f220008000a00 */
[----:B-1----:R-:W-:Y:S02]  /*5b20*/  MOV R4, UR8 ;  /* 0x0000000800047c02 */ /* 0x002fe40008000f00 */
[----:B------:R-:W-:Y:S02]  /*5b30*/  MOV R5, UR9 ;  /* 0x0000000900057c02 */ /* 0x000fe40008000f00 */
[----:B---3--:R-:W-:Y:S01]  /*5b40*/  MOV R7, UR7 ;  /* 0x0000000700077c02 */ /* 0x008fe20008000f00 */
[----:B------:R-:W-:Y:S01]  /*5b50*/  IMAD.U32 R6, RZ, RZ, UR6 ;  /* 0x00000006ff067e24 */ /* 0x000fe2000f8e00ff */
[----:B----4-:R-:W-:Y:S01]  /*5b60*/  MOV R11, UR5 ;  /* 0x00000005000b7c02 */ /* 0x010fe20008000f00 */
[----:B------:R-:W-:Y:S02]  /*5b70*/  IMAD.U32 R10, RZ, RZ, UR4 ;  /* 0x00000004ff0a7e24 */ /* 0x000fe4000f8e00ff */
[----:B------:R-:W-:Y:S07]  /*5b80*/  LEPC R20, `(.L_x_101) ;  /* 0x000000001014794e */ /* 0x000fee0000000000 */
[----:B--2---:R-:W-:Y:S05]  /*5b90*/  CALL.ABS.NOINC R2 ;  /* 0x0000000002007343 */ /* 0x004fea0003c00000 */
.L_x_101:
[----:B------:R-:W-:Y:S01]  /*5ba0*/  ISETP.NE.U32.AND P4, PT, R54, RZ, PT ;  /* 0x000000ff3600720c */ /* 0x000fe20003f85070 */
[----:B------:R-:W-:Y:S01]  /*5bb0*/  UISETP.NE.AND UP2, UPT, UR53, URZ, UPT ;  /* 0x000000ff3500728c */ /* 0x000fe2000bf45270 */
[----:B------:R-:W-:Y:S01]  /*5bc0*/  ISETP.NE.U32.AND P2, PT, RZ, UR38, PT ;  /* 0x00000026ff007c0c */ /* 0x000fe2000bf45070 */
[----:B------:R-:W-:Y:S01]  /*5bd0*/  UISETP.NE.U32.AND UP1, UPT, UR44, URZ, UPT ;  /* 0x000000ff2c00728c */ /* 0x000fe2000bf25070 */
[----:B------:R-:W-:Y:S01]  /*5be0*/  ISETP.NE.AND.EX P4, PT, R55, RZ, PT, P4 ;  /* 0x000000ff3700720c */ /* 0x000fe20003f85340 */
[----:B------:R-:W-:Y:S01]  /*5bf0*/  UPLOP3.LUT UP0, UPT, UPT, UPT, UPT, 0x40, 0x4 ;  /* 0x000000000004789c */ /* 0x000fe20003f0e870 */
[----:B------:R-:W-:Y:S01]  /*5c00*/  ISETP.NE.AND.EX P2, PT, RZ, UR39, PT, P2 ;  /* 0x00000027ff007c0c */ /* 0x000fe2000bf45320 */
[----:B------:R-:W-:Y:S01]  /*5c10*/  UISETP.NE.AND.EX UP1, UPT, UR45, URZ, UPT, UP1 ;  /* 0x000000ff2d00728c */ /* 0x000fe2000bf25310 */
[----:B------:R-:W-:Y:S04]  /*5c20*/  PLOP3.LUT P1, PT, PT, PT, UP2, 0x80, 0x8 ;  /* 0x000000000008781c */ /* 0x000fe80003f2f028 */
[----:B------:R-:W-:Y:S06]  /*5c30*/  @UP2 UPLOP3.LUT UP0, UPT, UPT, UPT, UP1, 0x80, 0x8 ;  /* 0x000000000008289c */ /* 0x000fec0003f0f010 */
[----:B------:R-:W-:Y:S01]  /*5c40*/  PLOP3.LUT P0, PT, PT, PT, UP0, 0x80, 0x8 ;  /* 0x000000000008781c */ /* 0x000fe20003f0f008 */
[----:B------:R-:W-:Y:S01]  /*5c50*/  @!UPT UIADD3 URZ, UPT, UPT, URZ, URZ, URZ ;  /* 0x000000fffffff290 */ /* 0x000fe2000fffe0ff */
[----:B------:R-:W-:Y:S11]  /*5c60*/  BRA.U !UP1, `(.L_x_103) ;  /* 0x0000000109387547 */ /* 0x000ff6000b800000 */
[----:B------:R-:W-:Y:S01]  /*5c70*/  UISETP.NE.U32.AND UP0, UPT, UR38, URZ, UPT ;  /* 0x000000ff2600728c */ /* 0x000fe2000bf05070 */
[----:B------:R-:W-:Y:S02]  /*5c80*/  HFMA2 R0, -RZ, RZ, 0, 5.9604644775390625e-08 ;  /* 0x00000001ff007431 */ /* 0x000fe400000001ff */
[----:B------:R-:W-:Y:S01]  /*5c90*/  IMAD.MOV.U32 R59, RZ, RZ, 0x1 ;  /* 0x00000001ff3b7424 */ /* 0x000fe200078e00ff */
[----:B------:R-:W-:Y:S06]  /*5ca0*/  UISETP.NE.AND.EX UP0, UPT, UR39, URZ, UPT, UP0 ;  /* 0x000000ff2700728c */ /* 0x000fec000bf05300 */
[----:B------:R-:W-:Y:S05]  /*5cb0*/  PLOP3.LUT P3, PT, PT, PT, UP0, 0x80, 0x8 ;  /* 0x000000000008781c */ /* 0x000fea0003f6f008 */
[----:B------:R-:W1:Y:S01]  /*5cc0*/  @UP0 LDCU.64 UR6, c[0x0][0x888] ;  /* 0x00011100ff0607ac */ /* 0x000e620008000a00 */
[----:B------:R-:W-:Y:S07]  /*5cd0*/  @UP0 UIMAD UR4, UR36, UR44, URZ ;  /* 0x0000002c240402a4 */ /* 0x000fee000f8e02ff */
[----:B------:R-:W-:Y:S01]  /*5ce0*/  @!P3 PRMT R59, R0, 0x7610, R59 ;  /* 0x00007610003bb816 */ /* 0x000fe2000000003b */
[----:B-1----:R-:W-:Y:S03]  /*5cf0*/  @UP0 UIMAD.WIDE UR6, UR4, 0x4, UR6 ;  /* 0x00000004040608a5 */ /* 0x002fe6000f8e0206 */
[----:B------:R-:W1:Y:S03]  /*5d00*/  @!UP0 LDCU UR4, c[0x0][0x880] ;  /* 0x00011000ff0487ac */ /* 0x000e660008000800 */
[----:B------:R-:W-:Y:S01]  /*5d10*/  IMAD.U32 R2, RZ, RZ, UR6 ;  /* 0x00000006ff027e24 */ /* 0x000fe2000f8e00ff */
[----:B------:R-:W-:Y:S05]  /*5d20*/  MOV R3, UR7 ;  /* 0x0000000700037c02 */ /* 0x000fea0008000f00 */
[----:B-----5:R2:W5:Y:S02]  /*5d30*/  @P3 LDG.E R35, desc[UR46][R2.64] ;  /* 0x0000002e02233981 */ /* 0x020564000c1e1900 */
[----:B-12---:R-:W-:Y:S02]  /*5d40*/  @!P3 IMAD.U32 R35, RZ, RZ, UR4 ;  /* 0x00000004ff23be24 */ /* 0x006fe4000f8e00ff */
.L_x_103:
[----:B------:R-:W-:Y:S05]  /*5d50*/  @!P4 BRA `(.L_x_104) ;  /* 0x000000000020c947 */ /* 0x000fea0003800000 */
[----:B------:R-:W-:Y:S04]  /*5d60*/  ISETP.NE.U32.AND P3, PT, R52, RZ, PT ;  /* 0x000000ff3400720c */ /* 0x000fe80003f65070 */
[----:B------:R-:W-:Y:S11]  /*5d70*/  ISETP.NE.AND.EX P3, PT, R53, RZ, PT, P3 ;  /* 0x000000ff3500720c */ /* 0x000ff60003f65330 */
[----:B------:R-:W-:Y:S02]  /*5d80*/  @!UPT UIADD3 URZ, UPT, UPT, URZ, URZ, URZ ;  /* 0x000000fffffff290 */ /* 0x000fe4000fffe0ff */
[----:B------:R-:W1:Y:S01]  /*5d90*/  @P3 LDC.64 R2, c[0x0][0x8a8] ;  /* 0x00022a00ff023b82 */ /* 0x000e620000000a00 */
[----:B------:R-:W-:Y:S04]  /*5da0*/  @P3 IMAD R0, R54, UR36, RZ ;  /* 0x0000002436003c24 */ /* 0x000fe8000f8e02ff */
[----:B-1----:R-:W-:Y:S05]  /*5db0*/  @P3 IMAD.WIDE R2, R0, 0x4, R2 ;  /* 0x0000000400023825 */ /* 0x002fea00078e0202 */
[----:B-----5:R1:W5:Y:S02]  /*5dc0*/  @P3 LDG.E R32, desc[UR46][R2.64] ;  /* 0x0000002e02203981 */ /* 0x020364000c1e1900 */
[----:B-1----:R-:W2:Y:S02]  /*5dd0*/  @!P3 LDC R32, c[0x0][0x8a0] ;  /* 0x00022800ff20bb82 */ /* 0x002ea40000000800 */
.L_x_104:
[----:B-----5:R-:W-:Y:S01]  /*5de0*/  FSETP.NEU.AND P3, PT, R35, RZ, PT ;  /* 0x000000ff2300720b */ /* 0x020fe20003f6d000 */
[----:B------:R-:W-:Y:S01]  /*5df0*/  ULOP3.LUT UR4, UR51, 0x1, URZ, 0x3c, !UPT ;  /* 0x0000000133047892 */ /* 0x000fe2000f8e3cff */
[----:B------:R-:W-:Y:S01]  /*5e00*/  SEL R5, RZ, 0xffffffff, P2 ;  /* 0xffffffffff057807 */ /* 0x000fe20001000000 */
[----:B------:R-:W-:Y:S01]  /*5e10*/  IMAD.U32 R38, RZ, RZ, UR56 ;  /* 0x00000038ff267e24 */ /* 0x000fe2000f8e00ff */
[----:B------:R-:W-:Y:S01]  /*5e20*/  @P1 LOP3.LUT P2, RZ, R59, 0xff, RZ, 0xc0, !PT ;  /* 0x000000ff3bff1812 */ /* 0x000fe2000784c0ff */
[----:B------:R-:W-:Y:S01]  /*5e30*/  IMAD.SHL.U32 R81, R68, 0x2, RZ ;  /* 0x0000000244517824 */ /* 0x000fe200078e00ff */
[----:B------:R-:W-:Y:S01]  /*5e40*/  @P1 SEL R2, RZ, 0xffffffff, P3 ;  /* 0xffffffffff021807 */ /* 0x000fe20001800000 */
[----:B------:R-:W-:Y:S01]  /*5e50*/  IMAD.U32 R83, RZ, RZ, UR4 ;  /* 0x00000004ff537e24 */ /* 0x000fe2000f8e00ff */
[----:B------:R-:W-:Y:S01]  /*5e60*/  LEA R76, R30, UR48, 0x3 ;  /* 0x000000301e4c7c11 */ /* 0x000fe2000f8e18ff */
[----:B------:R-:W-:Y:S01]  /*5e70*/  IMAD.SHL.U32 R38, R38, 0x1000, RZ ;  /* 0x0000100026267824 */ /* 0x000fe200078e00ff */
[----:B------:R-:W-:Y:S01]  /*5e80*/  @P0 SEL R2, R5, R2, !P2 ;  /* 0x0000000205020207 */ /* 0x000fe20005000000 */
[----:B------:R-:W-:Y:S01]  /*5e90*/  BSSY B1, `(.L_x_105) ;  /* 0x0000035000017945 */ /* 0x000fe20003800000 */
[----:B------:R-:W-:Y:S01]  /*5ea0*/  SHF.L.U32 R3, R73, 0x1f, RZ ;  /* 0x0000001f49037819 */ /* 0x000fe200000006ff */
[----:B------:R-:W-:Y:S01]  /*5eb0*/  IMAD.MOV.U32 R82, RZ, RZ, 0x1 ;  /* 0x00000001ff527424 */ /* 0x000fe200078e00ff */
[----:B------:R-:W-:Y:S01]  /*5ec0*/  @P1 LOP3.LUT R2, R2, 0x1, RZ, 0xc0, !PT ;  /* 0x0000000102021812 */ /* 0x000fe200078ec0ff */
[----:B------:R-:W-:Y:S01]  /*5ed0*/  IMAD R34, R30, 0x20, R33 ;  /* 0x000000201e227824 */ /* 0x000fe200078e0221 */
[----:B------:R-:W-:Y:S01]  /*5ee0*/  PLOP3.LUT P2, PT, PT, PT, UP1, 0x80, 0x8 ;  /* 0x000000000008781c */ /* 0x000fe20003f4f018 */
[----:B------:R-:W-:Y:S01]  /*5ef0*/  IMAD.U32 R80, RZ, RZ, UR56 ;  /* 0x00000038ff507e24 */ /* 0x000fe2000f8e00ff */
[----:B------:R-:W-:Y:S01]  /*5f00*/  ISETP.NE.U32.OR P5, PT, R2, 0x1, !P1 ;  /* 0x000000010200780c */ /* 0x000fe20004fa5470 */
[----:B------:R-:W-:Y:S01]  /*5f10*/  IMAD.U32 R2, RZ, RZ, UR56 ;  /* 0x00000038ff027e24 */ /* 0x000fe2000f8e00ff */
[----:B------:R-:W-:Y:S02]  /*5f20*/  CS2R R50, SRZ ;  /* 0x0000000000327805 */ /* 0x000fe4000001ff00 */
[----:B------:R-:W-:Y:S02]  /*5f30*/  CS2R R48, SRZ ;  /* 0x0000000000307805 */ /* 0x000fe4000001ff00 */
[----:B------:R-:W-:Y:S02]  /*5f40*/  P2R R79, PR, RZ, 0x20 ;  /* 0x00000020ff4f7803 */ /* 0x000fe40000000000 */
[----:B------:R-:W-:Y:S02]  /*5f50*/  CS2R R42, SRZ ;  /* 0x00000000002a7805 */ /* 0x000fe4000001ff00 */
[----:B------:R-:W-:Y:S02]  /*5f60*/  LEA R0, R2, UR48, 0x3 ;  /* 0x0000003002007c11 */ /* 0x000fe4000f8e18ff */
[----:B------:R-:W-:Y:S02]  /*5f70*/  CS2R R40, SRZ ;  /* 0x0000000000287805 */ /* 0x000fe4000001ff00 */
[----:B------:R-:W-:Y:S02]  /*5f80*/  SEL R2, RZ, 0xffffffff, P3 ;  /* 0xffffffffff027807 */ /* 0x000fe40001800000 */
[----:B------:R-:W-:Y:S02]  /*5f90*/  LOP3.LUT P3, R77, R59, 0xff, RZ, 0xc0, !PT ;  /* 0x000000ff3b4d7812 */ /* 0x000fe4000786c0ff */
[----:B------:R-:W-:Y:S02]  /*5fa0*/  IADD3 R39, PT, PT, R38, UR48, R81 ;  /* 0x0000003026277c10 */ /* 0x000fe4000fffe051 */
[----:B------:R-:W-:Y:S02]  /*5fb0*/  @P5 SHF.L.U32 R7, R83, 0x1f, RZ ;  /* 0x0000001f53075819 */ /* 0x000fe400000006ff */
[----:B------:R-:W-:Y:S02]  /*5fc0*/  @P2 SEL R2, R5, R2, !P3 ;  /* 0x0000000205022207 */ /* 0x000fe40005800000 */
[----:B------:R-:W1:Y:S02]  /*5fd0*/  @P5 SYNCS.PHASECHK.TRANS64.TRYWAIT P1, [R0+URZ+0x50], R7 ;  /* 0x00005007000055a7 */ /* 0x000e6400080211ff */
[----:B------:R-:W-:Y:S04]  /*5fe0*/  LOP3.LUT R2, R2, 0x1, RZ, 0xc0, !PT ;  /* 0x0000000102027812 */ /* 0x000fe800078ec0ff */
[----:B------:R-:W-:Y:S04]  /*5ff0*/  ISETP.NE.U32.AND P4, PT, R2, 0x1, PT ;  /* 0x000000010200780c */ /* 0x000fe80003f85070 */
[----:B------:R-:W-:Y:S01]  /*6000*/  P2R R85, PR, RZ, 0x10 ;  /* 0x00000010ff557803 */ /* 0x000fe20000000000 */
[----:B------:R3:W4:Y:S01]  /*6010*/  SYNCS.PHASECHK.TRANS64.TRYWAIT P0, [R76+URZ+0xb0], R3 ;  /* 0x0000b0034c0075a7 */ /* 0x00072200080011ff */
[----:B-1----:R-:W-:Y:S01]  /*6020*/  @P5 SEL R82, RZ, 0x1, !P1 ;  /* 0x00000001ff525807 */ /* 0x002fe20004800000 */
[----:B---3--:R-:W-:Y:S06]  /*6030*/  @!P5 BRA `(.L_x_106) ;  /* 0x000000000068d947 */ /* 0x008fec0003800000 */
[----:B------:R-:W-:Y:S01]  /*6040*/  LOP3.LUT P5, RZ, R69, 0x40, RZ, 0xc0, !PT ;  /* 0x0000004045ff7812 */ /* 0x000fe200078ac0ff */
[C---:B------:R-:W-:Y:S01]  /*6050*/  VIADD R4, R39.reuse, 0x200 ;  /* 0x0000020027047836 */ /* 0x040fe20000000000 */
[----:B------:R-:W-:Y:S01]  /*6060*/  ISETP.NE.AND P2, PT, R82, RZ, PT ;  /* 0x000000ff5200720c */ /* 0x000fe20003f45270 */
[----:B------:R-:W-:Y:S01]  /*6070*/  BSSY B0, `(.L_x_107) ;  /* 0x000000d000007945 */ /* 0x000fe20003800000 */
[----:B------:R-:W-:Y:S01]  /*6080*/  PLOP3.LUT P1, PT, PT, PT, PT, 0x8, 0x80 ;  /* 0x000000000080781c */ /* 0x000fe20003f2e170 */
[----:B------:R-:W-:Y:S01]  /*6090*/  @P4 VIADD R2, R39, 0x210 ;  /* 0x0000021027024836 */ /* 0x000fe20000000000 */
[----:B------:R-:W-:Y:S02]  /*60a0*/  @P4 PLOP3.LUT P1, PT, P5, PT, PT, 0x80, 0x8 ;  /* 0x000000000008481c */ /* 0x000fe40002f2f070 */
[----:B------:R-:W-:Y:S02]  /*60b0*/  CS2R R50, SRZ ;  /* 0x0000000000327805 */ /* 0x000fe4000001ff00 */
[----:B------:R-:W-:Y:S02]  /*60c0*/  CS2R R48, SRZ ;  /* 0x0000000000307805 */ /* 0x000fe4000001ff00 */
[----:B------:R-:W-:Y:S02]  /*60d0*/  CS2R R42, SRZ ;  /* 0x00000000002a7805 */ /* 0x000fe4000001ff00 */
[----:B------:R-:W-:Y:S05]  /*60e0*/  CS2R R40, SRZ ;  /* 0x0000000000287805 */ /* 0x000fea000001ff00 */
[----:B------:R-:W-:Y:S01]  /*60f0*/  @P1 VIADD R2, R4, 0xfffffff0 ;  /* 0xfffffff004021836 */ /* 0x000fe20000000000 */
[----:B------:R-:W-:Y:S06]  /*6100*/  @P2 BRA `(.L_x_108) ;  /* 0x00000000000c2947 */ /* 0x000fec0003800000 */
[----:B------:R-:W-:Y:S04]  /*6110*/  SHF.L.U32 R5, R83, 0x1f, RZ ;  /* 0x0000001f53057819 */ /* 0x000fe800000006ff */
[----:B------:R-:W1:Y:S02]  /*6120*/  SYNCS.PHASECHK.TRANS64.TRYWAIT P1, [R0+URZ+0x50], R5 ;  /* 0x00005005000075a7 */ /* 0x000e6400080211ff */
[----:B-1----:R-:W-:Y:S05]  /*6130*/  @!P1 BRA `(.L_x_109) ;  /* 0x0000002000049947 */ /* 0x002fea0003800000 */
.L_x_108:
[----:B------:R-:W-:Y:S05]  /*6140*/  BSYNC B0 ;  /* 0x0000000000007941 */ /* 0x000fea0003800000 */
.L_x_107:
[----:B------:R-:W-:Y:S01]  /*6150*/  UIADD3 UR5, UPT, UPT, UR56, 0x1, URZ ;  /* 0x0000000138057890 */ /* 0x000fe2000fffe0ff */
[----:B------:R-:W-:Y:S03]  /*6160*/  ISETP.NE.AND P1, PT, R85, RZ, PT ;  /* 0x000000ff5500720c */ /* 0x000fe60003f25270 */
[----:B------:R-:W-:Y:S04]  /*6170*/  UISETP.NE.AND UP0, UPT, UR5, 0x3, UPT ;  /* 0x000000030500788c */ /* 0x000fe8000bf05270 */
[----:B------:R-:W-:Y:S02]  /*6180*/  USEL UR4, URZ, 0x1, UP0 ;  /* 0x00000001ff047887 */ /* 0x000fe40008000000 */
[----:B------:R-:W-:Y:S04]  /*6190*/  USEL UR5, UR5, URZ, UP0 ;  /* 0x000000ff05057287 */ /* 0x000fe80008000000 */
[----:B------:R3:W1:Y:S01]  /*61a0*/  @P1 LDS.128 R48, [R2] ;  /* 0x0000000002301984 */ /* 0x0006620000000c00 */
[----:B------:R-:W-:Y:S01]  /*61b0*/  LOP3.LUT R83, R83, UR4, RZ, 0x3c, !PT ;  /* 0x0000000453537c12 */ /* 0x000fe2000f8e3cff */
[----:B------:R-:W-:Y:S02]  /*61c0*/  IMAD.U32 R80, RZ, RZ, UR5 ;  /* 0x00000005ff507e24 */ /* 0x000fe4000f8e00ff */
[----:B------:R3:W1:Y:S04]  /*61d0*/  @P1 LDS.128 R40, [R39+0x200] ;  /* 0x0002000027281984 */ /* 0x0006680000000c00 */
.L_x_106:
[----:B------:R-:W-:Y:S05]  /*61e0*/  BSYNC B1 ;  /* 0x0000000000017941 */ /* 0x000fea0003800000 */
.L_x_105:
[----:B-1----:R-:W-:Y:S04]  /*61f0*/  SHF.R.U32.HI R5, RZ, 0x15, R34 ;  /* 0x00000015ff057819 */ /* 0x002fe80000011622 */
[----:B------:R-:W-:Y:S01]  /*6200*/  LOP3.LUT P1, RZ, R5, 0x3, R70, 0x48, !PT ;  /* 0x0000000305ff7812 */ /* 0x000fe20007824846 */
[----:B------:R-:W-:Y:S01]  /*6210*/  @!UPT UIADD3 URZ, UPT, UPT, URZ, URZ, URZ ;  /* 0x000000fffffff290 */ /* 0x000fe2000fffe0ff */
[----:B----4-:R-:W-:Y:S11]  /*6220*/  @P0 BRA `(.L_x_110) ;  /* 0x0000000000080947 */ /* 0x010ff60003800000 */
[----:B------:R-:W1:Y:S02]  /*6230*/  SYNCS.PHASECHK.TRANS64.TRYWAIT P0, [R76+URZ+0xb0], R3 ;  /* 0x0000b0034c0075a7 */ /* 0x000e6400080011ff */
[----:B-1----:R-:W-:Y:S05]  /*6240*/  @!P0 BRA `(.L_x_111) ;  /* 0x0000001c00d48947 */ /* 0x002fea0003800000 */
.L_x_110:
[----:B------:R-:W-:Y:S05]  /*6250*/  @!P1 BRA `(.L_x_112) ;  /* 0x0000000000409947 */ /* 0x000fea0003800000 */
[----:B------:R-:W4:Y:S01]  /*6260*/  LDCU.64 UR8, c[0x4][0x70] ;  /* 0x01000e00ff0877ac */ /* 0x000f220008000a00 */
[----:B-1----:R-:W-:Y:S01]  /*6270*/  MOV R3, 0x0 ;  /* 0x0000000000037802 */ /* 0x002fe20000000f00 */
[----:B------:R-:W-:Y:S02]  /*6280*/  HFMA2 R12, -RZ, RZ, 0, 5.9604644775390625e-08 ;  /* 0x00000001ff0c7431 */ /* 0x000fe400000001ff */
[----:B------:R-:W-:Y:S02]  /*6290*/  IMAD.MOV.U32 R8, RZ, RZ, 0x192 ;  /* 0x00000192ff087424 */ /* 0x000fe400078e00ff */
[----:B------:R-:W-:Y:S01]  /*62a0*/  IMAD.MOV.U32 R13, RZ, RZ, RZ ;  /* 0x000000ffff0d7224 */ /* 0x000fe200078e00ff */
[----:B------:R-:W1:Y:S01]  /*62b0*/  LDCU.64 UR6, c[0x4][0x78] ;  /* 0x01000f00ff0677ac */ /* 0x000e620008000a00 */
[----:B---3--:R-:W3:Y:S01]  /*62c0*/  LDC.64 R2, c[0x4][R3] ;  /* 0x0100000003027b82 */ /* 0x008ee20000000a00 */
[----:B------:R-:W5:Y:S01]  /*62d0*/  LDCU.64 UR4, c[0x4][0x10] ;  /* 0x01000200ff0477ac */ /* 0x000f620008000a00 */
[----:B----4-:R-:W-:Y:S01]  /*62e0*/  MOV R5, UR9 ;  /* 0x0000000900057c02 */ /* 0x010fe20008000f00 */
[----:B------:R-:W-:Y:S01]  /*62f0*/  IMAD.U32 R4, RZ, RZ, UR8 ;  /* 0x00000008ff047e24 */ /* 0x000fe2000f8e00ff */
[----:B-1----:R-:W-:Y:S01]  /*6300*/  MOV R7, UR7 ;  /* 0x0000000700077c02 */ /* 0x002fe20008000f00 */
[----:B------:R-:W-:Y:S01]  /*6310*/  IMAD.U32 R6, RZ, RZ, UR6 ;  /* 0x00000006ff067e24 */ /* 0x000fe2000f8e00ff */
[----:B-----5:R-:W-:Y:S01]  /*6320*/  MOV R11, UR5 ;  /* 0x00000005000b7c02 */ /* 0x020fe20008000f00 */
[----:B------:R-:W-:Y:S02]  /*6330*/  IMAD.U32 R10, RZ, RZ, UR4 ;  /* 0x00000004ff0a7e24 */ /* 0x000fe4000f8e00ff */
[----:B------:R-:W-:Y:S07]  /*6340*/  LEPC R20, `(.L_x_112) ;  /* 0x000000001014794e */ /* 0x000fee0000000000 */
[----:B--23--:R-:W-:Y:S05]  /*6350*/  CALL.ABS.NOINC R2 ;  /* 0x0000000002007343 */ /* 0x00cfea0003c00000 */
.L_x_112:
[----:B------:R-:W-:Y:S01]  /*6360*/  SHF.L.U32 R20, R40, 0x10, RZ ;  /* 0x0000001028147819 */ /* 0x000fe200000006ff */
[----:B------:R-:W-:Y:S05]  /*6370*/  WARPSYNC.ALL ;  /* 0x0000000000007948 */ /* 0x000fea0003800000 */
[----:B------:R-:W-:Y:S01]  /*6380*/  R2UR UR4, R34 ;  /* 0x00000000220472ca */ /* 0x000fe200000e0000 */
[----:B------:R-:W-:Y:S01]  /*6390*/  BSSY.RECONVERGENT B0, `(.L_x_113) ;  /* 0x0000055000007945 */ /* 0x000fe20003800200 */
[----:B------:R-:W-:Y:S02]  /*63a0*/  LOP3.LUT R21, R40, 0xffff0000, RZ, 0xc0, !PT ;  /* 0xffff000028157812 */ /* 0x000fe400078ec0ff */
[----:B------:R-:W-:Y:S02]  /*63b0*/  LOP3.LUT R36, R41, 0xffff0000, RZ, 0xc0, !PT ;  /* 0xffff000029247812 */ /* 0x000fe400078ec0ff */
[----:B------:R-:W-:Y:S02]  /*63c0*/  SHF.L.U32 R37, R43, 0x10, RZ ;  /* 0x000000102b257819 */ /* 0x000fe400000006ff */
[----:B------:R-:W-:Y:S02]  /*63d0*/  MOV R84, 0x10 ;  /* 0x0000001000547802 */ /* 0x000fe40000000f00 */
[----:B------:R-:W-:Y:S02]  /*63e0*/  LOP3.LUT P6, RZ, R69, 0x40, RZ, 0xc0, !PT ;  /* 0x0000004045ff7812 */ /* 0x000fe400078cc0ff */
[----:B------:R-:W-:Y:S01]  /*63f0*/  ISETP.NE.AND P0, PT, R74, RZ, PT ;  /* 0x000000ff4a00720c */ /* 0x000fe20003f05270 */
[----:B------:R-:W2:Y:S01]  /*6400*/  LDTM.x16 R4, tmem[UR4] ;  /* 0x00000004000479ee */ /* 0x000ea20008240000 */
[----:B------:R-:W-:Y:S04]  /*6410*/  SEL R84, R84, 0xfffffff0, !P6 ;  /* 0xfffffff054547807 */ /* 0x000fe80007000000 */
[----:B------:R-:W-:Y:S01]  /*6420*/  IADD3 R86, PT, PT, R39, R84, RZ ;  /* 0x0000005427567210 */ /* 0x000fe20007ffe0ff */
[C---:B--2---:R-:W-:Y:S01]  /*6430*/  FMUL R0, R32.reuse, R4 ;  /* 0x0000000420007220 */ /* 0x044fe20000400000 */
[C---:B---3--:R-:W-:Y:S01]  /*6440*/  FMUL R2, R32.reuse, R5 ;  /* 0x0000000520027220 */ /* 0x048fe20000400000 */
[C---:B-1----:R-:W-:Y:S01]  /*6450*/  FMUL R3, R32.reuse, R6 ;  /* 0x0000000620037220 */ /* 0x042fe20000400000 */
[----:B------:R-:W-:Y:S01]  /*6460*/  FMUL R7, R32, R7 ;  /* 0x0000000720077220 */ /* 0x000fe20000400000 */
[----:B------:R-:W-:Y:S01]  /*6470*/  FFMA R0, R35, R20, R0 ;  /* 0x0000001423007223 */ /* 0x000fe20000000000 */
[----:B------:R-:W-:Y:S01]  /*6480*/  SHF.L.U32 R20, R41, 0x10, RZ ;  /* 0x0000001029147819 */ /* 0x000fe200000006ff */
[C---:B------:R-:W-:Y:S01]  /*6490*/  FFMA R2, R35.reuse, R21, R2 ;  /* 0x0000001523027223 */ /* 0x040fe20000000002 */
[----:B------:R-:W-:Y:S01]  /*64a0*/  SHF.L.U32 R21, R42, 0x10, RZ ;  /* 0x000000102a157819 */ /* 0x000fe200000006ff */
[C---:B------:R-:W-:Y:S01]  /*64b0*/  FMUL R4, R32.reuse, R8 ;  /* 0x0000000820047220 */ /* 0x040fe20000400000 */
[----:B------:R-:W-:Y:S01]  /*64c0*/  FMUL R5, R32, R9 ;  /* 0x0000000920057220 */ /* 0x000fe20000400000 */
[C---:B------:R-:W-:Y:S01]  /*64d0*/  FFMA R3, R35.reuse, R20, R3 ;  /* 0x0000001423037223 */ /* 0x040fe20000000003 */
[----:B------:R-:W-:Y:S01]  /*64e0*/  LOP3.LUT R20, R42, 0xffff0000, RZ, 0xc0, !PT ;  /* 0xffff00002a147812 */ /* 0x000fe200078ec0ff */
[----:B------:R-:W-:Y:S01]  /*64f0*/  FFMA R7, R35, R36, R7 ;  /* 0x0000002423077223 */ /* 0x000fe20000000007 */
[----:B------:R-:W-:Y:S01]  /*6500*/  LOP3.LUT R36, R43, 0xffff0000, RZ, 0xc0, !PT ;  /* 0xffff00002b247812 */ /* 0x000fe200078ec0ff */
[----:B------:R-:W-:Y:S01]  /*6510*/  FMUL R6, R32, R10 ;  /* 0x0000000a20067220 */ /* 0x000fe20000400000 */
[----:B------:R-:W-:Y:S01]  /*6520*/  F2FP.BF16.F32.PACK_AB R44, R2, R0 ;  /* 0x00000000022c723e */ /* 0x000fe200000010ff */
[----:B------:R-:W-:Y:S01]  /*6530*/  FMUL R11, R32, R11 ;  /* 0x0000000b200b7220 */ /* 0x000fe20000400000 */
[----:B------:R-:W-:Y:S01]  /*6540*/  F2FP.BF16.F32.PACK_AB R45, R7, R3 ;  /* 0x00000003072d723e */ /* 0x000fe200000010ff */
[C---:B------:R-:W-:Y:S01]  /*6550*/  FFMA R4, R35.reuse, R21, R4 ;  /* 0x0000001523047223 */ /* 0x040fe20000000004 */
[C---:B------:R-:W-:Y:S01]  /*6560*/  FFMA R5, R35.reuse, R20, R5 ;  /* 0x0000001423057223 */ /* 0x040fe20000000005 */
[C---:B------:R-:W-:Y:S01]  /*6570*/  FFMA R6, R35.reuse, R37, R6 ;  /* 0x0000002523067223 */ /* 0x040fe20000000006 */
[----:B------:R-:W-:Y:S01]  /*6580*/  SHF.L.U32 R20, R48, 0x10, RZ ;  /* 0x0000001030147819 */ /* 0x000fe200000006ff */
[----:B------:R-:W-:Y:S01]  /*6590*/  FFMA R11, R35, R36, R11 ;  /* 0x00000024230b7223 */ /* 0x000fe2000000000b */
[----:B------:R-:W-:Y:S01]  /*65a0*/  FMUL R8, R32, R12 ;  /* 0x0000000c20087220 */ /* 0x000fe20000400000 */
[----:B------:R-:W-:Y:S01]  /*65b0*/  LOP3.LUT R36, R48, 0xffff0000, RZ, 0xc0, !PT ;  /* 0xffff000030247812 */ /* 0x000fe200078ec0ff */
[C---:B------:R-:W-:Y:S01]  /*65c0*/  FMUL R9, R32.reuse, R13 ;  /* 0x0000000d20097220 */ /* 0x040fe20000400000 */
[----:B------:R-:W-:Y:S01]  /*65d0*/  SHF.L.U32 R21, R49, 0x10, RZ ;  /* 0x0000001031157819 */ /* 0x000fe200000006ff */
[C---:B------:R-:W-:Y:S01]  /*65e0*/  FMUL R10, R32.reuse, R14 ;  /* 0x0000000e200a7220 */ /* 0x040fe20000400000 */
[----:B------:R-:W-:Y:S01]  /*65f0*/  FFMA R8, R35, R20, R8 ;  /* 0x0000001423087223 */ /* 0x000fe20000000008 */
[----:B------:R-:W-:Y:S01]  /*6600*/  LOP3.LUT R20, R49, 0xffff0000, RZ, 0xc0, !PT ;  /* 0xffff000031147812 */ /* 0x000fe200078ec0ff */
[C---:B------:R-:W-:Y:S01]  /*6610*/  FFMA R9, R35.reuse, R36, R9 ;  /* 0x0000002423097223 */ /* 0x040fe20000000009 */
[----:B------:R-:W-:Y:S01]  /*6620*/  FMUL R15, R32, R15 ;  /* 0x0000000f200f7220 */ /* 0x000fe20000400000 */
[C---:B------:R-:W-:Y:S01]  /*6630*/  FFMA R10, R35.reuse, R21, R10 ;  /* 0x00000015230a7223 */ /* 0x040fe2000000000a */
[----:B------:R-:W-:Y:S01]  /*6640*/  SHF.L.U32 R21, R50, 0x10, RZ ;  /* 0x0000001032157819 */ /* 0x000fe200000006ff */
[----:B------:R-:W-:Y:S01]  /*6650*/  FMUL R12, R32, R16 ;  /* 0x00000010200c7220 */ /* 0x000fe20000400000 */
[----:B------:R-:W-:Y:S01]  /*6660*/  LOP3.LUT R36, R50, 0xffff0000, RZ, 0xc0, !PT ;  /* 0xffff000032247812 */ /* 0x000fe200078ec0ff */
[----:B------:R-:W-:Y:S01]  /*6670*/  FFMA R15, R35, R20, R15 ;  /* 0x00000014230f7223 */ /* 0x000fe2000000000f */
[C---:B------:R-:W-:Y:S01]  /*6680*/  FMUL R13, R32.reuse, R17 ;  /* 0x00000011200d7220 */ /* 0x040fe20000400000 */
[C---:B------:R-:W-:Y:S01]  /*6690*/  SHF.L.U32 R37, R51.reuse, 0x10, RZ ;  /* 0x0000001033257819 */ /* 0x040fe200000006ff */
[C---:B------:R-:W-:Y:S01]  /*66a0*/  FMUL R14, R32.reuse, R18 ;  /* 0x00000012200e7220 */ /* 0x040fe20000400000 */
[----:B------:R-:W-:Y:S01]  /*66b0*/  LOP3.LUT R20, R51, 0xffff0000, RZ, 0xc0, !PT ;  /* 0xffff000033147812 */ /* 0x000fe200078ec0ff */
[----:B------:R-:W-:Y:S01]  /*66c0*/  FMUL R19, R32, R19 ;  /* 0x0000001320137220 */ /* 0x000fe20000400000 */
[----:B------:R-:W-:Y:S01]  /*66d0*/  F2FP.BF16.F32.PACK_AB R46, R5, R4 ;  /* 0x00000004052e723e */ /* 0x000fe200000010ff */
[----:B------:R-:W-:Y:S01]  /*66e0*/  FFMA R12, R35, R21, R12 ;  /* 0x00000015230c7223 */ /* 0x000fe2000000000c */
[----:B------:R-:W-:Y:S01]  /*66f0*/  F2FP.BF16.F32.PACK_AB R47, R11, R6 ;  /* 0x000000060b2f723e */ /* 0x000fe200000010ff */
[C---:B------:R-:W-:Y:S01]  /*6700*/  FFMA R13, R35.reuse, R36, R13 ;  /* 0x00000024230d7223 */ /* 0x040fe2000000000d */
[C---:B------:R-:W-:Y:S01]  /*6710*/  FFMA R14, R35.reuse, R37, R14 ;  /* 0x00000025230e7223 */ /* 0x040fe2000000000e */
[----:B------:R-:W-:Y:S01]  /*6720*/  FFMA R19, R35, R20, R19 ;  /* 0x0000001423137223 */ /* 0x000fe20000000013 */
[----:B------:R-:W-:Y:S01]  /*6730*/  F2FP.BF16.F32.PACK_AB R64, R9, R8 ;  /* 0x000000080940723e */ /* 0x000fe200000010ff */
[----:B------:R1:W-:Y:S01]  /*6740*/  STS.128 [R39+0x200], R44 ;  /* 0x0002002c27007388 */ /* 0x0003e20000000c00 */
[----:B------:R-:W-:Y:S02]  /*6750*/  F2FP.BF16.F32.PACK_AB R65, R15, R10 ;  /* 0x0000000a0f41723e */ /* 0x000fe400000010ff */
[----:B------:R-:W-:Y:S02]  /*6760*/  F2FP.BF16.F32.PACK_AB R66, R13, R12 ;  /* 0x0000000c0d42723e */ /* 0x000fe400000010ff */
[----:B------:R-:W-:Y:S05]  /*6770*/  F2FP.BF16.F32.PACK_AB R67, R19, R14 ;  /* 0x0000000e1343723e */ /* 0x000fea00000010ff */
[----:B------:R1:W-:Y:S01]  /*6780*/  STS.128 [R86+0x200], R64 ;  /* 0x0002004056007388 */ /* 0x0003e20000000c00 */
[----:B------:R-:W-:Y:S01]  /*6790*/  @!PT LDS RZ, [RZ] ;  /* 0x00000000fffff984 */ /* 0x000fe20000000800 */
[----:B------:R-:W-:Y:S01]  /*67a0*/  @!PT LDS RZ, [RZ] ;  /* 0x00000000fffff984 */ /* 0x000fe20000000800 */
[----:B------:R-:W-:Y:S01]  /*67b0*/  @!PT LDS RZ, [RZ] ;  /* 0x00000000fffff984 */ /* 0x000fe20000000800 */
[----:B------:R-:W-:Y:S01]  /*67c0*/  @!PT LDS RZ, [RZ] ;  /* 0x00000000fffff984 */ /* 0x000fe20000000800 */
[----:B------:R2:W-:Y:S07]  /*67d0*/  MEMBAR.ALL.CTA ;  /* 0x0000000000007992 */ /* 0x0005ee0000008000 */
[----:B--2---:R-:W2:Y:S02]  /*67e0*/  FENCE.VIEW.ASYNC.S ;  /* 0x00000000000073c6 */ /* 0x004ea40000000000 */
[----:B--2---:R-:W-:Y:S06]  /*67f0*/  BAR.SYNC.DEFER_BLOCKING 0x1, 0x80 ;  /* 0x0042000000007b1d */ /* 0x004fec0000010000 */
[----:B------:R-:W-:Y:S05]  /*6800*/  @P0 BRA `(.L_x_114) ;  /* 0x0000000000340947 */ /* 0x000fea0003800000 */
[----:B------:R-:W-:Y:S01]  /*6810*/  R2UR UR10, R38 ;  /* 0x00000000260a72ca */ /* 0x000fe200000e0000 */
[----:B------:R-:W-:Y:S01]  /*6820*/  UIADD3 UR8, UP0, UPT, UR54, 0x680, URZ ;  /* 0x0000068036087890 */ /* 0x000fe2000ff1e0ff */
[----:B------:R-:W-:Y:S01]  /*6830*/  UMOV UR43, UR36 ;  /* 0x00000024002b7c82 */ /* 0x000fe20008000000 */
[----:B------:R-:W-:Y:S02]  /*6840*/  UIADD3 UR5, UPT, UPT, UR41, 0x20, URZ ;  /* 0x0000002029057890 */ /* 0x000fe4000fffe0ff */
[----:B------:R-:W-:Y:S01]  /*6850*/  UIADD3.X UR9, UPT, UPT, URZ, UR55, URZ, UP0, !UPT ;  /* 0x00000037ff097290 */ /* 0x000fe200087fe4ff */
[----:B------:R-:W-:Y:S01]  /*6860*/  UMOV UR6, UR42 ;  /* 0x0000002a00067c82 */ /* 0x000fe20008000000 */
[----:B------:R-:W-:Y:S06]  /*6870*/  UMOV UR7, UR36 ;  /* 0x0000002400077c82 */ /* 0x000fec0008000000 */
[----:B------:R-:W-:Y:S04]  /*6880*/  UIADD3 UR10, UPT, UPT, UR48, UR10, URZ ;  /* 0x0000000a300a7290 */ /* 0x000fe8000fffe0ff */
[----:B------:R-:W-:Y:S02]  /*6890*/  UIADD3 UR40, UPT, UPT, UR10, 0x200, URZ ;  /* 0x000002000a287890 */ /* 0x000fe4000fffe0ff */
[----:B------:R-:W-:Y:S07]  /*68a0*/  UIADD3 UR4, UPT, UPT, UR10, 0xa00, URZ ;  /* 0x00000a000a047890 */ /* 0x000fee000fffe0ff */
[----:B------:R2:W-:Y:S02]  /*68b0*/  UTMASTG.3D [UR40], [UR8] ;  /* 0x00000028080073b5 */ /* 0x0005e40008010000 */
[----:B------:R2:W-:Y:S02]  /*68c0*/  UTMASTG.3D [UR4], [UR8] ;  /* 0x00000004080073b5 */ /* 0x0005e40008010000 */
[----:B--2---:R0:W-:Y:S02]  /*68d0*/  UTMACMDFLUSH ;  /* 0x00000000000079b7 */ /* 0x0041e40000000000 */
.L_x_114:
[----:B------:R-:W-:Y:S05]  /*68e0*/  BSYNC.RECONVERGENT B0 ;  /* 0x0000000000007941 */ /* 0x000fea0003800200 */
.L_x_113:
[----:B------:R-:W-:Y:S01]  /*68f0*/  UIADD3 UR40, UPT, UPT, UR56, 0x1, URZ ;  /* 0x0000000138287890 */ /* 0x000fe2000fffe0ff */
[----:B------:R-:W-:Y:S03]  /*6900*/  BSSY.RECONVERGENT B0, `(.L_x_115) ;  /* 0x0000005000007945 */ /* 0x000fe60003800200 */
[----:B------:R-:W-:Y:S04]  /*6910*/  UISETP.NE.AND UP0, UPT, UR40, 0x3, UPT ;  /* 0x000000032800788c */ /* 0x000fe8000bf05270 */
[----:B------:R-:W-:Y:S01]  /*6920*/  USEL UR43, UR40, URZ, UP0 ;  /* 0x000000ff282b7287 */ /* 0x000fe20008000000 */
[----:B------:R-:W-:Y:S11]  /*6930*/  @P0 BRA `(.L_x_116) ;  /* 0x0000000000040947 */ /* 0x000ff60003800000 */
[----:B------:R-:W-:Y:S04]  /*6940*/  DEPBAR.LE SB0, 0x1 ;  /* 0x000080400000791a */ /* 0x000fe80000000000 */
.L_x_116:
[----:B------:R-:W-:Y:S05]  /*6950*/  BSYNC.RECONVERGENT B0 ;  /* 0x0000000000007941 */ /* 0x000fea0003800200 */
.L_x_115:
[----:B------:R-:W-:Y:S01]  /*6960*/  BAR.SYNC.DEFER_BLOCKING 0x1, 0x80 ;  /* 0x0042000000007b1d */ /* 0x000fe20000010000 */
[----:B------:R-:W-:Y:S01]  /*6970*/  ISETP.NE.AND P1, PT, R79, RZ, PT ;  /* 0x000000ff4f00720c */ /* 0x000fe20003f25270 */
[----:B------:R-:W-:Y:S01]  /*6980*/  UISETP.NE.AND UP0, UPT, UR50, URZ, UPT ;  /* 0x000000ff3200728c */ /* 0x000fe2000bf05270 */
[----:B------:R-:W-:Y:S11]  /*6990*/  LEA R2, R80, UR48, 0x3 ;  /* 0x0000003050027c11 */ /* 0x000ff6000f8e18ff */
[----:B------:R-:W-:Y:S01]  /*69a0*/  @P1 SHF.L.U32 R3, R83, 0x1f, RZ ;  /* 0x0000001f53031819 */ /* 0x000fe200000006ff */
[----:B------:R-:W-:Y:S06]  /*69b0*/  BRA.U !UP0, `(.L_x_117) ;  /* 0x0000000108247547 */ /* 0x000fec000b800000 */
[----:B------:R-:W-:Y:S01]  /*69c0*/  IMAD.U32 R5, RZ, RZ, UR49 ;  /* 0x00000031ff057e24 */ /* 0x000fe2000f8e00ff */
[----:B------:R-:W-:Y:S01]  /*69d0*/  MOV R0, UR37 ;  /* 0x0000002500007c02 */ /* 0x000fe20008000f00 */
[----:B------:R-:W-:Y:S03]  /*69e0*/  UIADD3 UR49, UPT, UPT, UR49, 0x1, URZ ;  /* 0x0000000131317890 */ /* 0x000fe6000fffe0ff */
[----:B------:R-:W-:Y:S01]  /*69f0*/  @P1 LEA R5, R5, UR48, 0x3 ;  /* 0x0000003005051c11 */ /* 0x000fe2000f8e18ff */
[----:B------:R-:W-:Y:S04]  /*6a00*/  UISETP.NE.AND UP0, UPT, UR49, 0x3, UPT ;  /* 0x000000033100788c */ /* 0x000fe8000bf05270 */
[----:B------:R-:W-:Y:S01]  /*6a10*/  @P1 VIADD R5, R5, 0x68 ;  /* 0x0000006805051836 */ /* 0x000fe20000000000 */
[----:B------:R-:W-:Y:S04]  /*6a20*/  USEL UR49, UR49, URZ, UP0 ;  /* 0x000000ff31317287 */ /* 0x000fe80008000000 */
[----:B------:R-:W-:Y:S04]  /*6a30*/  @P1 PRMT R0, R0, 0x654, R5 ;  /* 0x0000065400001816 */ /* 0x000fe80000000005 */
[----:B------:R2:W-:Y:S04]  /*6a40*/  @P1 SYNCS.ARRIVE.TRANS64.RED.A1T0 RZ, [R0+URZ], RZ ;  /* 0x000000ff00ff19a7 */ /* 0x0005e800081004ff */
.L_x_117:
[----:B------:R-:W3:Y:S01]  /*6a50*/  @P1 SYNCS.PHASECHK.TRANS64.TRYWAIT P0, [R2+URZ+0x50], R3 ;  /* 0x00005003020015a7 */ /* 0x000ee200080011ff */
[----:B------:R-:W-:Y:S01]  /*6a60*/  BSSY B1, `(.L_x_118) ;  /* 0x0000012000017945 */ /* 0x000fe20003800000 */
[----:B---3--:R-:W-:Y:S03]  /*6a70*/  @P1 SEL R82, RZ, 0x1, !P0 ;  /* 0x00000001ff521807 */ /* 0x008fe60004000000 */
[----:B------:R-:W-:Y:S05]  /*6a80*/  @!P1 BRA `(.L_x_119) ;  /* 0x00000000003c9947 */ /* 0x000fea0003800000 */
[----:B------:R-:W-:Y:S01]  /*6a90*/  ISETP.NE.AND P1, PT, R85, RZ, PT ;  /* 0x000000ff5500720c */ /* 0x000fe20003f25270 */
[----:B------:R-:W-:Y:S01]  /*6aa0*/  BSSY B0, `(.L_x_120) ;  /* 0x0000009000007945 */ /* 0x000fe20003800000 */
[----:B------:R-:W-:Y:S11]  /*6ab0*/  ISETP.NE.AND P0, PT, R82, RZ, PT ;  /* 0x000000ff5200720c */ /* 0x000ff60003f05270 */
[----:B------:R-:W-:Y:S05]  /*6ac0*/  @P1 IMAD R80, R80, 0x1000, R81 ;  /* 0x0000100050501824 */ /* 0x000fea00078e0251 */
[----:B------:R-:W-:Y:S05]  /*6ad0*/  @P1 IADD3 R3, PT, PT, R80, UR48, RZ ;  /* 0x0000003050031c10 */ /* 0x000fea000fffe0ff */
[----:B--2---:R-:W-:Y:S01]  /*6ae0*/  @P1 IMAD.IADD R0, R84, 0x1, R3 ;  /* 0x0000000154001824 */ /* 0x004fe200078e0203 */
[----:B------:R-:W-:Y:S06]  /*6af0*/  @P0 BRA `(.L_x_121) ;  /* 0x00000000000c0947 */ /* 0x000fec0003800000 */
[----:B------:R-:W-:Y:S04]  /*6b00*/  SHF.L.U32 R83, R83, 0x1f, RZ ;  /* 0x0000001f53537819 */ /* 0x000fe800000006ff */
[----:B------:R-:W2:Y:S02]  /*6b10*/  SYNCS.PHASECHK.TRANS64.TRYWAIT P0, [R2+URZ+0x50], R83 ;  /* 0x00005053020075a7 */ /* 0x000ea400080011ff */
[----:B--2---:R-:W-:Y:S05]  /*6b20*/  @!P0 BRA `(.L_x_122) ;  /* 0x0000001400b08947 */ /* 0x004fea0003800000 */
.L_x_121:
[----:B------:R-:W-:Y:S05]  /*6b30*/  BSYNC B0 ;  /* 0x0000000000007941 */ /* 0x000fea0003800000 */
.L_x_120:
[----:B------:R-:W-:Y:S11]  /*6b40*/  ISETP.NE.AND P0, PT, R85, RZ, PT ;  /* 0x000000ff5500720c */ /* 0x000ff60003f05270 */
[----:B------:R-:W-:Y:S02]  /*6b50*/  @!UPT UIADD3 URZ, UPT, UPT, URZ, URZ, URZ ;  /* 0x000000fffffff290 */ /* 0x000fe4000fffe0ff */
[----:B------:R3:W4:Y:S04]  /*6b60*/  @P0 LDS.128 R40, [R80+UR48+0x200] ;  /* 0x0002003050280984 */ /* 0x0007280008000c00 */
[----:B------:R3:W1:Y:S02]  /*6b70*/  @P0 LDS.128 R48, [R0+0x200] ;  /* 0x0002000000300984 */ /* 0x0006640000000c00 */
.L_x_119:
[----:B------:R-:W-:Y:S05]  /*6b80*/  BSYNC B1 ;  /* 0x0000000000017941 */ /* 0x000fea0003800000 */
.L_x_118:
[----:B------:R-:W-:Y:S05]  /*6b90*/  VIADD R3, R34, 0x10 ;  /* 0x0000001022037836 */ /* 0x000fea0000000000 */
[----:B------:R-:W-:Y:S04]  /*6ba0*/  SHF.R.U32.HI R3, RZ, 0x15, R3 ;  /* 0x00000015ff037819 */ /* 0x000fe80000011603 */
[----:B------:R-:W-:Y:S11]  /*6bb0*/  LOP3.LUT P0, RZ, R3, 0x3, R70, 0x48, !PT ;  /* 0x0000000303ff7812 */ /* 0x000ff60007804846 */
[----:B------:R-:W-:Y:S02]  /*6bc0*/  @!UPT UIADD3 URZ, UPT, UPT, URZ, URZ, URZ ;  /* 0x000000fffffff290 */ /* 0x000fe4000fffe0ff */
[----:B------:R-:W-:Y:S05]  /*6bd0*/  @!P0 BRA `(.L_x_123) ;  /* 0x0000000000408947 */ /* 0x000fea0003800000 */
[----:B------:R-:W5:Y:S01]  /*6be0*/  LDCU.64 UR8, c[0x4][0x70] ;  /* 0x01000e00ff0877ac */ /* 0x000f620008000a00 */
[----:B------:R-:W-:Y:S01]  /*6bf0*/  MOV R3, 0x0 ;  /* 0x0000000000037802 */ /* 0x000fe20000000f00 */
[----:B------:R-:W-:Y:S02]  /*6c00*/  HFMA2 R12, -RZ, RZ, 0, 5.9604644775390625e-08 ;  /* 0x00000001ff0c7431 */ /* 0x000fe400000001ff */
[----:B------:R-:W-:Y:S02]  /*6c10*/  IMAD.MOV.U32 R8, RZ, RZ, 0x192 ;  /* 0x00000192ff087424 */ /* 0x000fe400078e00ff */
[----:B------:R-:W-:Y:S01]  /*6c20*/  IMAD.MOV.U32 R13, RZ, RZ, RZ ;  /* 0x000000ffff0d7224 */ /* 0x000fe200078e00ff */
[----:B------:R-:W3:Y:S01]  /*6c30*/  LDCU.64 UR6, c[0x4][0x78] ;  /* 0x01000f00ff0677ac */ /* 0x000ee20008000a00 */
[----:B--2---:R-:W2:Y:S01]  /*6c40*/  LDC.64 R2, c[0x4][R3] ;  /* 0x0100000003027b82 */ /* 0x004ea20000000a00 */
[----:B------:R-:W4:Y:S01]  /*6c50*/  LDCU.64 UR4, c[0x4][0x10] ;  /* 0x01000200ff0477ac */ /* 0x000f220008000a00 */
[----:B-----5:R-:W-:Y:S01]  /*6c60*/  MOV R5, UR9 ;  /* 0x0000000900057c02 */ /* 0x020fe20008000f00 */
[----:B------:R-:W-:Y:S01]  /*6c70*/  IMAD.U32 R4, RZ, RZ, UR8 ;  /* 0x00000008ff047e24 */ /* 0x000fe2000f8e00ff */
[----:B---3--:R-:W-:Y:S01]  /*6c80*/  MOV R7, UR7 ;  /* 0x0000000700077c02 */ /* 0x008fe20008000f00 */
[----:B------:R-:W-:Y:S01]  /*6c90*/  IMAD.U32 R6, RZ, RZ, UR6 ;  /* 0x00000006ff067e24 */ /* 0x000fe2000f8e00ff */
[----:B----4-:R-:W-:Y:S01]  /*6ca0*/  MOV R11, UR5 ;  /* 0x00000005000b7c02 */ /* 0x010fe20008000f00 */
[----:B------:R-:W-:Y:S02]  /*6cb0*/  IMAD.U32 R10, RZ, RZ, UR4 ;  /* 0x00000004ff0a7e24 */ /* 0x000fe4000f8e00ff */
[----:B------:R-:W-:Y:S07]  /*6cc0*/  LEPC R20, `(.L_x_123) ;  /* 0x000000001014794e */ /* 0x000fee0000000000 */
[----:B-12---:R-:W-:Y:S05]  /*6cd0*/  CALL.ABS.NOINC R2 ;  /* 0x0000000002007343 */ /* 0x006fea0003c00000 */
.L_x_123:
[----:B------:R-:W-:Y:S01]  /*6ce0*/  ISETP.NE.AND P0, PT, R74, RZ, PT ;  /* 0x000000ff4a00720c */ /* 0x000fe20003f05270 */
[----:B------:R-:W-:Y:S05]  /*6cf0*/  WARPSYNC.ALL ;  /* 0x0000000000007948 */ /* 0x000fea0003800000 */
[----:B------:R-:W-:Y:S01]  /*6d00*/  R2UR UR4, R34 ;  /* 0x00000000220472ca */ /* 0x000fe200000e0000 */
[----:B------:R-:W-:Y:S01]  /*6d10*/  BSSY.RECONVERGENT B0, `(.L_x_124) ;  /* 0x000005a000007945 */ /* 0x000fe20003800200 */
[C---:B----4-:R-:W-:Y:S02]  /*6d20*/  SHF.L.U32 R20, R40.reuse, 0x10, RZ ;  /* 0x0000001028147819 */ /* 0x050fe400000006ff */
[----:B------:R-:W-:Y:S02]  /*6d30*/  LOP3.LUT R36, R40, 0xffff0000, RZ, 0xc0, !PT ;  /* 0xffff000028247812 */ /* 0x000fe400078ec0ff */
[C---:B------:R-:W-:Y:S02]  /*6d40*/  SHF.L.U32 R21, R41.reuse, 0x10, RZ ;  /* 0x0000001029157819 */ /* 0x040fe400000006ff */
[----:B------:R-:W-:Y:S02]  /*6d50*/  LOP3.LUT R37, R41, 0xffff0000, RZ, 0xc0, !PT ;  /* 0xffff000029257812 */ /* 0x000fe400078ec0ff */
[C---:B-1----:R-:W-:Y:S02]  /*6d60*/  SHF.L.U32 R39, R42.reuse, 0x10, RZ ;  /* 0x000000102a277819 */ /* 0x042fe400000006ff */
[----:B------:R-:W-:Y:S01]  /*6d70*/  LOP3.LUT R38, R42, 0xffff0000, RZ, 0xc0, !PT ;  /* 0xffff00002a267812 */ /* 0x000fe200078ec0ff */
[----:B------:R-:W1:Y:S01]  /*6d80*/  LDTM.x16 R4, tmem[UR4+0x10] ;  /* 0x00001004000479ee */ /* 0x000e620008240000 */
[C---:B------:R-:W-:Y:S01]  /*6d90*/  SHF.L.U32 R40, R43.reuse, 0x10, RZ ;  /* 0x000000102b287819 */ /* 0x040fe200000006ff */
[----:B------:R-:W-:Y:S01]  /*6da0*/  NOP ;  /* 0x0000000000007918 */ /* 0x000fe20000000000 */
[----:B------:R-:W-:Y:S02]  /*6db0*/  LOP3.LUT R42, R43, 0xffff0000, RZ, 0xc0, !PT ;  /* 0xffff00002b2a7812 */ /* 0x000fe400078ec0ff */
[C---:B------:R-:W-:Y:S02]  /*6dc0*/  SHF.L.U32 R41, R48.reuse, 0x10, RZ ;  /* 0x0000001030297819 */ /* 0x040fe400000006ff */
[----:B------:R-:W-:Y:S02]  /*6dd0*/  LOP3.LUT R44, R48, 0xffff0000, RZ, 0xc0, !PT ;  /* 0xffff0000302c7812 */ /* 0x000fe400078ec0ff */
[----:B------:R-:W-:Y:S02]  /*6de0*/  MOV R81, UR43 ;  /* 0x0000002b00517c02 */ /* 0x000fe40008000f00 */
[C---:B------:R-:W-:Y:S02]  /*6df0*/  SHF.L.U32 R43, R49.reuse, 0x10, RZ ;  /* 0x00000010312b7819 */ /* 0x040fe400000006ff */
[----:B------:R-:W-:Y:S02]  /*6e00*/  LOP3.LUT R46, R49, 0xffff0000, RZ, 0xc0, !PT ;  /* 0xffff0000312e7812 */ /* 0x000fe400078ec0ff */
[----:B------:R-:W-:Y:S02]  /*6e10*/  SHF.L.U32 R45, R50, 0x10, RZ ;  /* 0x00000010322d7819 */ /* 0x000fe400000006ff */
[----:B------:R-:W-:Y:S02]  /*6e20*/  LEA R82, R81, R68, 0xb ;  /* 0x0000004451527211 */ /* 0x000fe400078e58ff */
[----:B------:R-:W-:Y:S02]  /*6e30*/  IADD3 R76, PT, PT, R76, 0xd0, RZ ;  /* 0x000000d04c4c7810 */ /* 0x000fe40007ffe0ff */
[----:B------:R-:W-:Y:S02]  /*6e40*/  LEA R85, R82, UR48, 0x1 ;  /* 0x0000003052557c11 */ /* 0x000fe4000f8e08ff */
[----:B------:R-:W-:Y:S01]  /*6e50*/  LOP3.LUT R76, R76, 0xfefffff8, RZ, 0xc0, !PT ;  /* 0xfefffff84c4c7812 */ /* 0x000fe200078ec0ff */
[----:B-1----:R-:W-:Y:S01]  /*6e60*/  FMUL R4, R32, R4 ;  /* 0x0000000420047220 */ /* 0x002fe20000400000 */
[----:B------:R-:W-:Y:S01]  /*6e70*/  IADD3 R84, PT, PT, R84, R85, RZ ;  /* 0x0000005554547210 */ /* 0x000fe20007ffe0ff */
[C---:B------:R-:W-:Y:S01]  /*6e80*/  FMUL R5, R32.reuse, R5 ;  /* 0x0000000520057220 */ /* 0x040fe20000400000 */
[----:B------:R1:W-:Y:S01]  /*6e90*/  SYNCS.ARRIVE.TRANS64.RED.A1T0 RZ, [R76+URZ], RZ ;  /* 0x000000ff4cff79a7 */ /* 0x0003e200081004ff */
[C---:B------:R-:W-:Y:S01]  /*6ea0*/  FFMA R4, R35.reuse, R20, R4 ;  /* 0x0000001423047223 */ /* 0x040fe20000000004 */
[C---:B------:R-:W-:Y:S01]  /*6eb0*/  FMUL R6, R32.reuse, R6 ;  /* 0x0000000620067220 */ /* 0x040fe20000400000 */
[C---:B------:R-:W-:Y:S01]  /*6ec0*/  FFMA R5, R35.reuse, R36, R5 ;  /* 0x0000002423057223 */ /* 0x040fe20000000005 */
[C---:B--23--:R-:W-:Y:S01]  /*6ed0*/  FMUL R0, R32.reuse, R7 ;  /* 0x0000000720007220 */ /* 0x04cfe20000400000 */
[C---:B------:R-:W-:Y:S01]  /*6ee0*/  FMUL R2, R32.reuse, R8 ;  /* 0x0000000820027220 */ /* 0x040fe20000400000 */
[C---:B------:R-:W-:Y:S01]  /*6ef0*/  FMUL R3, R32.reuse, R9 ;  /* 0x0000000920037220 */ /* 0x040fe20000400000 */
[C---:B------:R-:W-:Y:S01]  /*6f00*/  FFMA R6, R35.reuse, R21, R6 ;  /* 0x0000001523067223 */ /* 0x040fe20000000006 */
        /* <DEDUP_REMOVED lines=10> */
[----:B------:R-:W-:Y:S01]  /*6fb0*/  FMUL R15, R32, R15 ;  /* 0x0000000f200f7220 */ /* 0x000fe20000400000 */
[C---:B------:R-:W-:Y:S01]  /*6fc0*/  FFMA R8, R35.reuse, R41, R8 ;  /* 0x0000002923087223 */ /* 0x040fe20000000008 */
[----:B------:R-:W-:Y:S01]  /*6fd0*/  LOP3.LUT R48, R50, 0xffff0000, RZ, 0xc0, !PT ;  /* 0xffff000032307812 */ /* 0x000fe200078ec0ff */
[C---:B------:R-:W-:Y:S01]  /*6fe0*/  FMUL R12, R32.reuse, R16 ;  /* 0x00000010200c7220 */ /* 0x040fe20000400000 */
[----:B------:R-:W-:Y:S01]  /*6ff0*/  FFMA R9, R35, R44, R9 ;  /* 0x0000002c23097223 */ /* 0x000fe20000000009 */
[----:B------:R-:W-:Y:S01]  /*7000*/  SHF.L.U32 R47, R51, 0x10, RZ ;  /* 0x00000010332f7819 */ /* 0x000fe200000006ff */
[C---:B------:R-:W-:Y:S01]  /*7010*/  FMUL R13, R32.reuse, R17 ;  /* 0x00000011200d7220 */ /* 0x040fe20000400000 */
[----:B------:R-:W-:Y:S01]  /*7020*/  FFMA R10, R35, R43, R10 ;  /* 0x0000002b230a7223 */ /* 0x000fe2000000000a */
[----:B------:R-:W-:Y:S01]  /*7030*/  LOP3.LUT R50, R51, 0xffff0000, RZ, 0xc0, !PT ;  /* 0xffff000033327812 */ /* 0x000fe200078ec0ff */
[C---:B------:R-:W-:Y:S01]  /*7040*/  FMUL R14, R32.reuse, R18 ;  /* 0x00000012200e7220 */ /* 0x040fe20000400000 */
[----:B------:R-:W-:Y:S01]  /*7050*/  FFMA R15, R35, R46, R15 ;  /* 0x0000002e230f7223 */ /* 0x000fe2000000000f */
[----:B------:R-:W-:Y:S01]  /*7060*/  FMUL R19, R32, R19 ;  /* 0x0000001320137220 */ /* 0x000fe20000400000 */
[----:B------:R-:W-:Y:S01]  /*7070*/  F2FP.BF16.F32.PACK_AB R64, R5, R4 ;  /* 0x000000040540723e */ /* 0x000fe200000010ff */
[C---:B------:R-:W-:Y:S01]  /*7080*/  FFMA R12, R35.reuse, R45, R12 ;  /* 0x0000002d230c7223 */ /* 0x040fe2000000000c */
[----:B------:R-:W-:Y:S01]  /*7090*/  F2FP.BF16.F32.PACK_AB R65, R0, R6 ;  /* 0x000000060041723e */ /* 0x000fe200000010ff */
[----:B------:R-:W-:Y:S01]  /*70a0*/  FFMA R13, R35, R48, R13 ;  /* 0x00000030230d7223 */ /* 0x000fe2000000000d */
[----:B------:R-:W-:Y:S01]  /*70b0*/  F2FP.BF16.F32.PACK_AB R66, R3, R2 ;  /* 0x000000020342723e */ /* 0x000fe200000010ff */
[----:B------:R-:W-:Y:S01]  /*70c0*/  FFMA R14, R35, R47, R14 ;  /* 0x0000002f230e7223 */ /* 0x000fe2000000000e */
[----:B------:R-:W-:Y:S01]  /*70d0*/  F2FP.BF16.F32.PACK_AB R67, R11, R7 ;  /* 0x000000070b43723e */ /* 0x000fe200000010ff */
[----:B------:R-:W-:Y:S01]  /*70e0*/  FFMA R19, R35, R50, R19 ;  /* 0x0000003223137223 */ /* 0x000fe20000000013 */
[----:B------:R-:W-:Y:S02]  /*70f0*/  F2FP.BF16.F32.PACK_AB R80, R9, R8 ;  /* 0x000000080950723e */ /* 0x000fe400000010ff */
[----:B------:R-:W-:Y:S01]  /*7100*/  F2FP.BF16.F32.PACK_AB R81, R15, R10 ;  /* 0x0000000a0f51723e */ /* 0x000fe200000010ff */
[----:B------:R1:W-:Y:S01]  /*7110*/  STS.128 [R85+0x200], R64 ;  /* 0x0002004055007388 */ /* 0x0003e20000000c00 */
        /* <DEDUP_REMOVED lines=11> */
[----:B------:R-:W-:Y:S02]  /*71d0*/  UIADD3 UR12, UP0, UPT, UR54, 0x680, URZ ;  /* 0x00000680360c7890 */ /* 0x000fe4000ff1e0ff */
[----:B------:R-:W-:Y:S02]  /*71e0*/  ULEA UR4, UR43, UR48, 0xc ;  /* 0x000000302b047291 */ /* 0x000fe4000f8e60ff */
[----:B------:R-:W-:Y:S02]  /*71f0*/  UIADD3 UR9, UPT, UPT, UR41, 0x10, URZ ;  /* 0x0000001029097890 */ /* 0x000fe4000fffe0ff */
[----:B------:R-:W-:Y:S02]  /*7200*/  UIADD3 UR8, UPT, UPT, UR4, 0x200, URZ ;  /* 0x0000020004087890 */ /* 0x000fe4000fffe0ff */
[----:B------:R-:W-:Y:S01]  /*7210*/  UIADD3.X UR13, UPT, UPT, URZ, UR55, URZ, UP0, !UPT ;  /* 0x00000037ff0d7290 */ /* 0x000fe200087fe4ff */
[----:B------:R-:W-:Y:S01]  /*7220*/  UMOV UR10, UR42 ;  /* 0x0000002a000a7c82 */ /* 0x000fe20008000000 */
[----:B------:R-:W-:Y:S01]  /*7230*/  UMOV UR11, UR36 ;  /* 0x00000024000b7c82 */ /* 0x000fe20008000000 */
[----:B------:R-:W-:Y:S02]  /*7240*/  UIADD3 UR5, UPT, UPT, UR41, 0x30, URZ ;  /* 0x0000003029057890 */ /* 0x000fe4000fffe0ff */
[----:B------:R-:W-:Y:S01]  /*7250*/  UIADD3 UR4, UPT, UPT, UR4, 0xa00, URZ ;  /* 0x00000a0004047890 */ /* 0x000fe2000fffe0ff */
[----:B------:R-:W-:Y:S03]  /*7260*/  UMOV UR6, UR42 ;  /* 0x0000002a00067c82 */ /* 0x000fe60008000000 */
[----:B------:R2:W-:Y:S01]  /*7270*/  UTMASTG.3D [UR8], [UR12] ;  /* 0x000000080c0073b5 */ /* 0x0005e20008010000 */
[----:B------:R-:W-:Y:S04]  /*7280*/  UMOV UR7, UR36 ;  /* 0x0000002400077c82 */ /* 0x000fe80008000000 */
[----:B------:R2:W-:Y:S02]  /*7290*/  UTMASTG.3D [UR4], [UR12] ;  /* 0x000000040c0073b5 */ /* 0x0005e40008010000 */
[----:B--2---:R0:W-:Y:S02]  /*72a0*/  UTMACMDFLUSH ;  /* 0x00000000000079b7 */ /* 0x0041e40000000000 */
.L_x_125:
[----:B------:R-:W-:Y:S05]  /*72b0*/  BSYNC.RECONVERGENT B0 ;  /* 0x0000000000007941 */ /* 0x000fea0003800200 */
.L_x_124:
[----:B------:R-:W-:Y:S01]  /*72c0*/  UIADD3 UR43, UPT, UPT, UR43, 0x1, URZ ;  /* 0x000000012b2b7890 */ /* 0x000fe2000fffe0ff */
[----:B------:R-:W-:Y:S03]  /*72d0*/  BSSY.RECONVERGENT B0, `(.L_x_126) ;  /* 0x0000008000007945 */ /* 0x000fe60003800200 */
[----:B------:R-:W-:Y:S04]  /*72e0*/  UISETP.NE.AND UP0, UPT, UR43, 0x3, UPT ;  /* 0x000000032b00788c */ /* 0x000fe8000bf05270 */
[----:B------:R-:W-:Y:S02]  /*72f0*/  UISETP.EQ.XOR UP1, UPT, UR40, 0x3, !UP0 ;  /* 0x000000032800788c */ /* 0x000fe4000c722a70 */
[----:B------:R-:W-:Y:S02]  /*7300*/  USEL UR56, UR43, URZ, UP0 ;  /* 0x000000ff2b387287 */ /* 0x000fe40008000000 */
[----:B------:R-:W-:Y:S04]  /*7310*/  USEL UR4, URZ, 0x1, !UP1 ;  /* 0x00000001ff047887 */ /* 0x000fe8000c800000 */
[----:B------:R-:W-:Y:S01]  /*7320*/  ULOP3.LUT UR51, UR51, UR4, URZ, 0x3c, !UPT ;  /* 0x0000000433337292 */ /* 0x000fe2000f8e3cff */
[----:B------:R-:W-:Y:S11]  /*7330*/  @P0 BRA `(.L_x_127) ;  /* 0x0000000000040947 */ /* 0x000ff60003800000 */
[----:B------:R-:W-:Y:S04]  /*7340*/  DEPBAR.LE SB0, 0x1 ;  /* 0x000080400000791a */ /* 0x000fe80000000000 */
.L_x_127:
[----:B------:R-:W-:Y:S05]  /*7350*/  BSYNC.RECONVERGENT B0 ;  /* 0x0000000000007941 */ /* 0x000fea0003800200 */
.L_x_126:
[----:B------:R-:W-:Y:S01]  /*7360*/  BAR.SYNC.DEFER_BLOCKING 0x1, 0x80 ;  /* 0x0042000000007b1d */ /* 0x000fe20000010000 */
[----:B------:R-:W-:Y:S01]  /*7370*/  UISETP.NE.AND UP0, UPT, UR50, -0x2, UPT ;  /* 0xfffffffe3200788c */ /* 0x000fe2000bf05270 */
[----:B------:R-:W-:Y:S08]  /*7380*/  IADD3 R0, PT, PT, R30, 0x1, RZ ;  /* 0x000000011e007810 */ /* 0x000ff00007ffe0ff */
[----:B------:R-:W-:Y:S05]  /*7390*/  BRA.U !UP0, `(.L_x_128) ;  /* 0x0000000108287547 */ /* 0x000fea000b800000 */
[----:B------:R-:W-:Y:S01]  /*73a0*/  ISETP.NE.AND P0, PT, R79, RZ, PT ;  /* 0x000000ff4f00720c */ /* 0x000fe20003f05270 */
[----:B------:R-:W-:Y:S01]  /*73b0*/  IMAD.U32 R3, RZ, RZ, UR49 ;  /* 0x00000031ff037e24 */ /* 0x000fe2000f8e00ff */
[----:B------:R-:W-:Y:S01]  /*73c0*/  UIADD3 UR49, UPT, UPT, UR49, 0x1, URZ ;  /* 0x0000000131317890 */ /* 0x000fe2000fffe0ff */
[----:B------:R-:W-:Y:S03]  /*73d0*/  IMAD.U32 R2, RZ, RZ, UR37 ;  /* 0x00000025ff027e24 */ /* 0x000fe6000f8e00ff */
[----:B------:R-:W-:Y:S04]  /*73e0*/  UISETP.NE.AND UP0, UPT, UR49, 0x3, UPT ;  /* 0x000000033100788c */ /* 0x000fe8000bf05270 */
[----:B------:R-:W-:Y:S03]  /*73f0*/  USEL UR49, UR49, URZ, UP0 ;  /* 0x000000ff31317287 */ /* 0x000fe60008000000 */
[----:B------:R-:W-:Y:S05]  /*7400*/  @P0 LEA R3, R3, UR48, 0x3 ;  /* 0x0000003003030c11 */ /* 0x000fea000f8e18ff */
[----:B------:R-:W-:Y:S05]  /*7410*/  @P0 VIADD R3, R3, 0x68 ;  /* 0x0000006803030836 */ /* 0x000fea0000000000 */
[----:B------:R-:W-:Y:S04]  /*7420*/  @P0 PRMT R2, R2, 0x654, R3 ;  /* 0x0000065402020816 */ /* 0x000fe80000000003 */
[----:B------:R2:W-:Y:S03]  /*7430*/  @P0 SYNCS.ARRIVE.TRANS64.RED.A1T0 RZ, [R2+URZ], RZ ;  /* 0x000000ff02ff09a7 */ /* 0x0005e600081004ff */
.L_x_128:
[----:B------:R-:W-:Y:S01]  /*7440*/  ISETP.NE.AND P2, PT, R75, RZ, PT ;  /* 0x000000ff4b00720c */ /* 0x000fe20003f45270 */
[----:B------:R-:W-:Y:S01]  /*7450*/  UIADD3 UR50, UPT, UPT, UR50, 0x2, URZ ;  /* 0x0000000232327890 */ /* 0x000fe2000fffe0ff */
[----:B------:R-:W-:Y:S01]  /*7460*/  ISETP.NE.AND P0, PT, R78, 0x2, PT ;  /* 0x000000024e00780c */ /* 0x000fe20003f05270 */
[----:B------:R-:W-:Y:S01]  /*7470*/  IMAD.IADD R20, R29, 0x1, R58 ;  /* 0x000000011d147824 */ /* 0x000fe200078e023a */
[----:B------:R-:W-:Y:S01]  /*7480*/  ISETP.NE.AND P1, PT, R0, 0x4, PT ;  /* 0x000000040000780c */ /* 0x000fe20003f25270 */
[----:B------:R-:W-:Y:S01]  /*7490*/  IMAD.IADD R21, R31, 0x1, R60 ;  /* 0x000000011f157824 */ /* 0x000fe200078e023c */
[----:B------:R-:W-:Y:S02]  /*74a0*/  SEL R3, RZ, 0x1, P0 ;  /* 0x00000001ff037807 */ /* 0x000fe40000000000 */
[----:B--2---:R-:W-:Y:S02]  /*74b0*/  SEL R2, RZ, 0x1, P1 ;  /* 0x00000001ff027807 */ /* 0x004fe40000800000 */
[----:B------:R-:W-:Y:S02]  /*74c0*/  LOP3.LUT R72, R72, R3, RZ, 0x3c, !PT ;  /* 0x0000000348487212 */ /* 0x000fe400078e3cff */
[----:B------:R-:W-:Y:S02]  /*74d0*/  LOP3.LUT R73, R73, R2, RZ, 0x3c, !PT ;  /* 0x0000000249497212 */ /* 0x000fe400078e3cff */
[----:B------:R-:W-:Y:S02]  /*74e0*/  @P2 R2UR UR36, R71 ;  /* 0x00000000472422ca */ /* 0x000fe400000e0000 */
[----:B------:R-:W-:Y:S02]  /*74f0*/  SEL R78, R78, RZ, P0 ;  /* 0x000000ff4e4e7207 */ /* 0x000fe40000000000 */
[----:B------:R-:W-:Y:S01]  /*7500*/  SEL R30, R0, RZ, P1 ;  /* 0x000000ff001e7207 */ /* 0x000fe20000800000 */
[----:B------:R-:W-:Y:S10]  /*7510*/  @P2 BRA `(.L_x_129) ;  /* 0xffffffdc00c82947 */ /* 0x000ff4000383ffff */
[----:B------:R-:W-:-:S09]  /*7520*/  UISETP.NE.AND UP0, UPT, UR53, URZ, UPT ;  /* 0x000000ff3500728c */ /* 0x000fd2000bf05270 */
[----:B------:R-:W-:Y:S05]  /*7530*/  BRA.U !UP0, `(.L_x_130) ;  /* 0x0000000108487547 */ /* 0x000fea000b800000 */
[----:B------:R-:W2:Y:S02]  /*7540*/  LDCU.64 UR4, c[0x0][0x890] ;  /* 0x00011200ff0477ac */ /* 0x000ea40008000a00 */
[----:B--2---:R-:W-:-:S04]  /*7550*/  UISETP.NE.U32.AND UP0, UPT, UR4, URZ, UPT ;  /* 0x000000ff0400728c */ /* 0x004fc8000bf05070 */
[----:B------:R-:W-:-:S09]  /*7560*/  UISETP.NE.AND.EX UP0, UPT, UR5, URZ, UPT, UP0 ;  /* 0x000000ff0500728c */ /* 0x000fd2000bf05300 */
[----:B------:R-:W-:Y:S05]  /*7570*/  BRA.U UP0, `(.L_x_131) ;  /* 0x00000001000c7547 */ /* 0x000fea000b800000 */
[----:B------:R-:W-:-:S13]  /*7580*/  FSETP.NEU.AND P0, PT, R35, RZ, PT ;  /* 0x000000ff2300720b */ /* 0x000fda0003f0d000 */
[----:B------:R-:W-:Y:S05]  /*7590*/  @!P0 EXIT ;  /* 0x000000000000894d */ /* 0x000fea0003800000 */
[----:B------:R-:W-:Y:S05]  /*75a0*/  BRA `(.L_x_130) ;  /* 0x00000000002c7947 */ /* 0x000fea0003800000 */
.L_x_131:
[----:B------:R-:W-:Y:S01]  /*75b0*/  ISETP.NE.AND P0, PT, R77, RZ, PT ;  /* 0x000000ff4d00720c */ /* 0x000fe20003f05270 */
[----:B------:R-:W-:-:S12]  /*75c0*/  BSSY.RECONVERGENT B0, `(.L_x_130) ;  /* 0x0000009000007945 */ /* 0x000fd80003800200 */
[----:B------:R-:W-:Y:S05]  /*75d0*/  @P0 BRA `(.L_x_132) ;  /* 0x0000000000140947 */ /* 0x000fea0003800000 */
[----:B------:R-:W2:Y:S02]  /*75e0*/  LDCU.64 UR4, c[0x0][0x888] ;  /* 0x00011100ff0477ac */ /* 0x000ea40008000a00 */
[----:B--2---:R-:W-:-:S04]  /*75f0*/  ISETP.NE.U32.AND P0, PT, RZ, UR4, PT ;  /* 0x00000004ff007c0c */ /* 0x004fc8000bf05070 */
[----:B------:R-:W-:-:S13]  /*7600*/  ISETP.NE.AND.EX P0, PT, RZ, UR5, PT, P0 ;  /* 0x00000005ff007c0c */ /* 0x000fda000bf05300 */
[----:B------:R-:W-:Y:S05]  /*7610*/  @!P0 EXIT ;  /* 0x000000000000894d */ /* 0x000fea0003800000 */
[----:B------:R-:W-:Y:S05]  /*7620*/  BRA `(.L_x_133) ;  /* 0x0000000000087947 */ /* 0x000fea0003800000 */
.L_x_132:
[----:B------:R-:W-:-:S13]  /*7630*/  FSETP.NEU.AND P0, PT, R35, RZ, PT ;  /* 0x000000ff2300720b */ /* 0x000fda0003f0d000 */
[----:B------:R-:W-:Y:S05]  /*7640*/  @!P0 EXIT ;  /* 0x000000000000894d */ /* 0x000fea0003800000 */
.L_x_133:
[----:B------:R-:W-:Y:S05]  /*7650*/  BSYNC.RECONVERGENT B0 ;  /* 0x0000000000007941 */ /* 0x000fea0003800200 */
.L_x_130:
[----:B------:R-:W-:Y:S01]  /*7660*/  ULEA UR4, UR49, UR48, 0x3 ;  /* 0x0000003031047291 */ /* 0x000fe2000f8e18ff */
[----:B------:R-:W-:-:S04]  /*7670*/  DEPBAR.LE SB0, 0x0 ;  /* 0x000080000000791a */ /* 0x000fc80000000000 */
[----:B------:R-:W-:-:S04]  /*7680*/  UIADD3 UR4, UPT, UPT, UR4, 0x68, URZ ;  /* 0x0000006804047890 */ /* 0x000fc8000fffe0ff */
[----:B------:R-:W-:-:S09]  /*7690*/  UPRMT UR4, UR37, 0x654, UR4 ;  /* 0x0000065425047896 */ /* 0x000fd20008000004 */
[----:B------:R-:W-:Y:S01]  /*76a0*/  SYNCS.ARRIVE.TRANS64.RED.A1T0 RZ, [UR4], RZ ;  /* 0x000000ffffff79a7 */ /* 0x000fe20008100404 */
[----:B------:R-:W-:Y:S05]  /*76b0*/  EXIT ;  /* 0x000000000000794d */ /* 0x000fea0003800000 */
.L_x_24:
[----:B--2---:R2:W4:Y:S02]  /*76c0*/  SYNCS.PHASECHK.TRANS64.TRYWAIT P0, [R3+URZ+0x100], R2 ;  /* 0x00010002030075a7 */ /* 0x00452400080011ff */
[----:B----4-:R-:W-:Y:S05]  /*76d0*/  @!P0 NANOSLEEP.SYNCS 0x989680 ;  /* 0x009896800000895d */ /* 0x010fea0003900000 */
[----:B------:R-:W4:Y:S02]  /*76e0*/  @!P0 SYNCS.PHASECHK.TRANS64 P0, [R3+URZ+0x100], R2 ;  /* 0x00010002030085a7 */ /* 0x000f2400080010ff */
[----:B----4-:R-:W-:Y:S05]  /*76f0*/  @!P0 BRA `(.L_x_24) ;  /* 0xfffffffc00f08947 */ /* 0x010fea000383ffff */
[----:B------:R-:W-:Y:S05]  /*7700*/  BRA `(.L_x_134) ;  /* 0xffffffa000447947 */ /* 0x000fea000383ffff */
.L_x_27:
[----:B-1----:R-:W-:-:S07]  /*7710*/  MOV R2, UR33 ;  /* 0x0000002100027c02 */ /* 0x002fce0008000f00 */
.L_x_135:
[----:B-1----:R1:W2:Y:S02]  /*7720*/  SYNCS.PHASECHK.TRANS64.TRYWAIT P0, [R2+URZ+0x28], R5 ;  /* 0x00002805020075a7 */ /* 0x0022a400080011ff */
[----:B--2---:R-:W-:Y:S05]  /*7730*/  @!P0 NANOSLEEP.SYNCS 0x989680 ;  /* 0x009896800000895d */ /* 0x004fea0003900000 */
[----:B------:R-:W2:Y:S02]  /*7740*/  @!P0 SYNCS.PHASECHK.TRANS64 P0, [R2+URZ+0x28], R5 ;  /* 0x00002805020085a7 */ /* 0x000ea400080010ff */
[----:B--2---:R-:W-:Y:S05]  /*7750*/  @!P0 BRA `(.L_x_135) ;  /* 0xfffffffc00f08947 */ /* 0x004fea000383ffff */
[----:B------:R-:W-:Y:S05]  /*7760*/  BRA `(.L_x_26) ;  /* 0xffffffa000ac7947 */ /* 0x000fea000383ffff */
.L_x_34:
[----:B-1----:R-:W-:-:S07]  /*7770*/  MOV R2, UR17 ;  /* 0x0000001100027c02 */ /* 0x002fce0008000f00 */
.L_x_136:
[----:B-1----:R1:W2:Y:S02]  /*7780*/  SYNCS.PHASECHK.TRANS64.TRYWAIT P0, [R2+URZ+0x28], R5 ;  /* 0x00002805020075a7 */ /* 0x0022a400080011ff */
[----:B--2---:R-:W-:Y:S05]  /*7790*/  @!P0 NANOSLEEP.SYNCS 0x989680 ;  /* 0x009896800000895d */ /* 0x004fea0003900000 */
[----:B------:R-:W2:Y:S02]  /*77a0*/  @!P0 SYNCS.PHASECHK.TRANS64 P0, [R2+URZ+0x28], R5 ;  /* 0x00002805020085a7 */ /* 0x000ea400080010ff */
[----:B--2---:R-:W-:Y:S05]  /*77b0*/  @!P0 BRA `(.L_x_136) ;  /* 0xfffffffc00f08947 */ /* 0x004fea000383ffff */
[----:B------:R-:W-:Y:S05]  /*77c0*/  BRA `(.L_x_33) ;  /* 0xffffffa400687947 */ /* 0x000fea000383ffff */
.L_x_39:
[----:B-1----:R1:W2:Y:S02]  /*77d0*/  SYNCS.PHASECHK.TRANS64.TRYWAIT P0, [R2+URZ+0x90], R3 ;  /* 0x00009003020075a7 */ /* 0x0022a400080011ff */
[----:B--2---:R-:W-:Y:S05]  /*77e0*/  @!P0 NANOSLEEP.SYNCS 0x989680 ;  /* 0x009896800000895d */ /* 0x004fea0003900000 */
[----:B------:R-:W2:Y:S02]  /*77f0*/  @!P0 SYNCS.PHASECHK.TRANS64 P0, [R2+URZ+0x90], R3 ;  /* 0x00009003020085a7 */ /* 0x000ea400080010ff */
[----:B--2---:R-:W-:Y:S05]  /*7800*/  @!P0 BRA `(.L_x_39) ;  /* 0xfffffffc00f08947 */ /* 0x004fea000383ffff */
[----:B------:R-:W-:Y:S05]  /*7810*/  BRA `(.L_x_137) ;  /* 0xffffffa8000c7947 */ /* 0x000fea000383ffff */
.L_x_43:
[----:B---3--:R-:W-:-:S07]  /*7820*/  MOV R0, UR4 ;  /* 0x0000000400007c02 */ /* 0x008fce0008000f00 */
.L_x_138:
[----:B-1----:R1:W2:Y:S02]  /*7830*/  SYNCS.PHASECHK.TRANS64.TRYWAIT P0, [R0+URZ], R3 ;  /* 0x00000003000075a7 */ /* 0x0022a400080011ff */
[----:B--2---:R-:W-:Y:S05]  /*7840*/  @!P0 NANOSLEEP.SYNCS 0x989680 ;  /* 0x009896800000895d */ /* 0x004fea0003900000 */
[----:B------:R-:W2:Y:S02]  /*7850*/  @!P0 SYNCS.PHASECHK.TRANS64 P0, [R0+URZ], R3 ;  /* 0x00000003000085a7 */ /* 0x000ea400080010ff */
[----:B--2---:R-:W-:Y:S05]  /*7860*/  @!P0 BRA `(.L_x_138) ;  /* 0xfffffffc00f08947 */ /* 0x004fea000383ffff */
[----:B------:R-:W-:Y:S05]  /*7870*/  BRA `(.L_x_139) ;  /* 0xffffffac007c7947 */ /* 0x000fea000383ffff */
.L_x_44:
[----:B---3--:R-:W-:-:S07]  /*7880*/  MOV R0, UR4 ;  /* 0x0000000400007c02 */ /* 0x008fce0008000f00 */
.L_x_140:
[----:B-1----:R1:W2:Y:S02]  /*7890*/  SYNCS.PHASECHK.TRANS64.TRYWAIT P0, [R0+URZ], R3 ;  /* 0x00000003000075a7 */ /* 0x0022a400080011ff */
[----:B--2---:R-:W-:Y:S05]  /*78a0*/  @!P0 NANOSLEEP.SYNCS 0x989680 ;  /* 0x009896800000895d */ /* 0x004fea0003900000 */
[----:B------:R-:W2:Y:S02]  /*78b0*/  @!P0 SYNCS.PHASECHK.TRANS64 P0, [R0+URZ], R3 ;  /* 0x00000003000085a7 */ /* 0x000ea400080010ff */
[----:B--2---:R-:W-:Y:S05]  /*78c0*/  @!P0 BRA `(.L_x_140) ;  /* 0xfffffffc00f08947 */ /* 0x004fea000383ffff */
[----:B------:R-:W-:Y:S05]  /*78d0*/  BRA `(.L_x_141) ;  /* 0xffffffac00887947 */ /* 0x000fea000383ffff */
.L_x_45:
[----:B---3--:R-:W-:-:S07]  /*78e0*/  MOV R0, UR4 ;  /* 0x0000000400007c02 */ /* 0x008fce0008000f00 */
.L_x_142:
[----:B-1----:R1:W2:Y:S02]  /*78f0*/  SYNCS.PHASECHK.TRANS64.TRYWAIT P0, [R0+URZ], R3 ;  /* 0x00000003000075a7 */ /* 0x0022a400080011ff */
[----:B--2---:R-:W-:Y:S05]  /*7900*/  @!P0 NANOSLEEP.SYNCS 0x989680 ;  /* 0x009896800000895d */ /* 0x004fea0003900000 */
[----:B------:R-:W2:Y:S02]  /*7910*/  @!P0 SYNCS.PHASECHK.TRANS64 P0, [R0+URZ], R3 ;  /* 0x00000003000085a7 */ /* 0x000ea400080010ff */
[----:B--2---:R-:W-:Y:S05]  /*7920*/  @!P0 BRA `(.L_x_142) ;  /* 0xfffffffc00f08947 */ /* 0x004fea000383ffff */
[----:B------:R-:W-:Y:S05]  /*7930*/  BRA `(.L_x_143) ;  /* 0xffffffac00947947 */ /* 0x000fea000383ffff */
.L_x_46:
[----:B---3--:R-:W-:-:S07]  /*7940*/  MOV R0, UR4 ;  /* 0x0000000400007c02 */ /* 0x008fce0008000f00 */
.L_x_144:
[----:B-1----:R1:W2:Y:S02]  /*7950*/  SYNCS.PHASECHK.TRANS64.TRYWAIT P0, [R0+URZ], R3 ;  /* 0x00000003000075a7 */ /* 0x0022a400080011ff */
[----:B--2---:R-:W-:Y:S05]  /*7960*/  @!P0 NANOSLEEP.SYNCS 0x989680 ;  /* 0x009896800000895d */ /* 0x004fea0003900000 */
[----:B------:R-:W2:Y:S02]  /*7970*/  @!P0 SYNCS.PHASECHK.TRANS64 P0, [R0+URZ], R3 ;  /* 0x00000003000085a7 */ /* 0x000ea400080010ff */
[----:B--2---:R-:W-:Y:S05]  /*7980*/  @!P0 BRA `(.L_x_144) ;  /* 0xfffffffc00f08947 */ /* 0x004fea000383ffff */
[----:B------:R-:W-:Y:S05]  /*7990*/  BRA `(.L_x_145) ;  /* 0xffffffac00a07947 */ /* 0x000fea000383ffff */
.L_x_49:
[----:B-1----:R1:W2:Y:S02]  /*79a0*/  SYNCS.PHASECHK.TRANS64.TRYWAIT P0, [R0+URZ+0xf0], R5 ;  /* 0x0000f005000075a7 */ /* 0x0022a400080011ff */
[----:B--2---:R-:W-:Y:S05]  /*79b0*/  @!P0 NANOSLEEP.SYNCS 0x989680 ;  /* 0x009896800000895d */ /* 0x004fea0003900000 */
[----:B------:R-:W2:Y:S02]  /*79c0*/  @!P0 SYNCS.PHASECHK.TRANS64 P0, [R0+URZ+0xf0], R5 ;  /* 0x0000f005000085a7 */ /* 0x000ea400080010ff */
[----:B--2---:R-:W-:Y:S05]  /*79d0*/  @!P0 BRA `(.L_x_49) ;  /* 0xfffffffc00f08947 */ /* 0x004fea000383ffff */
[----:B------:R-:W-:Y:S05]  /*79e0*/  BRA `(.L_x_146) ;  /* 0xffffffb000007947 */ /* 0x000fea000383ffff */
.L_x_50:
[----:B------:R-:W-:-:S07]  /*79f0*/  MOV R0, UR5 ;  /* 0x0000000500007c02 */ /* 0x000fce0008000f00 */
.L_x_147:
[----:B-1----:R1:W2:Y:S02]  /*7a00*/  SYNCS.PHASECHK.TRANS64.TRYWAIT P0, [R0+URZ+0xa0], R7 ;  /* 0x0000a007000075a7 */ /* 0x0022a400080011ff */
[----:B--2---:R-:W-:Y:S05]  /*7a10*/  @!P0 NANOSLEEP.SYNCS 0x989680 ;  /* 0x009896800000895d */ /* 0x004fea0003900000 */
[----:B------:R-:W2:Y:S02]  /*7a20*/  @!P0 SYNCS.PHASECHK.TRANS64 P0, [R0+URZ+0xa0], R7 ;  /* 0x0000a007000085a7 */ /* 0x000ea400080010ff */
[----:B--2---:R-:W-:Y:S05]  /*7a30*/  @!P0 BRA `(.L_x_147) ;  /* 0xfffffffc00f08947 */ /* 0x004fea000383ffff */
[----:B------:R-:W-:Y:S05]  /*7a40*/  BRA `(.L_x_148) ;  /* 0xffffffb000107947 */ /* 0x000fea000383ffff */
.L_x_51:
[----:B-1----:R1:W2:Y:S02]  /*7a50*/  SYNCS.PHASECHK.TRANS64.TRYWAIT P1, [R0+URZ+0x90], R5 ;  /* 0x00009005000075a7 */ /* 0x0022a400080211ff */
[----:B--2---:R-:W-:Y:S05]  /*7a60*/  @!P1 NANOSLEEP.SYNCS 0x989680 ;  /* 0x009896800000995d */ /* 0x004fea0003900000 */
[----:B------:R-:W2:Y:S02]  /*7a70*/  @!P1 SYNCS.PHASECHK.TRANS64 P1, [R0+URZ+0x90], R5 ;  /* 0x00009005000095a7 */ /* 0x000ea400080210ff */
[----:B--2---:R-:W-:Y:S05]  /*7a80*/  @!P1 BRA `(.L_x_51) ;  /* 0xfffffffc00f09947 */ /* 0x004fea000383ffff */
[----:B------:R-:W-:Y:S05]  /*7a90*/  BRA `(.L_x_149) ;  /* 0xffffffb000407947 */ /* 0x000fea000383ffff */
.L_x_54:
[----:B------:R-:W-:-:S07]  /*7aa0*/  MOV R0, UR5 ;  /* 0x0000000500007c02 */ /* 0x000fce0008000f00 */
.L_x_150:
[----:B-1----:R1:W2:Y:S02]  /*7ab0*/  SYNCS.PHASECHK.TRANS64.TRYWAIT P0, [R0+URZ+0xa0], R3 ;  /* 0x0000a003000075a7 */ /* 0x0022a400080011ff */
[----:B--2---:R-:W-:Y:S05]  /*7ac0*/  @!P0 NANOSLEEP.SYNCS 0x989680 ;  /* 0x009896800000895d */ /* 0x004fea0003900000 */
[----:B------:R-:W2:Y:S02]  /*7ad0*/  @!P0 SYNCS.PHASECHK.TRANS64 P0, [R0+URZ+0xa0], R3 ;  /* 0x0000a003000085a7 */ /* 0x000ea400080010ff */
[----:B--2---:R-:W-:Y:S05]  /*7ae0*/  @!P0 BRA `(.L_x_150) ;  /* 0xfffffffc00f08947 */ /* 0x004fea000383ffff */
[----:B------:R-:W-:Y:S05]  /*7af0*/  BRA `(.L_x_53) ;  /* 0xffffffb000947947 */ /* 0x000fea000383ffff */
.L_x_63:
[----:B-1----:R-:W-:-:S04]  /*7b00*/  MOV R4, UR6 ;  /* 0x0000000600047c02 */ /* 0x002fc80008000f00 */
[----:B------:R1:W2:Y:S03]  /*7b10*/  SYNCS.PHASECHK.TRANS64.TRYWAIT P0, [R4+URZ+0x8], R5 ;  /* 0x00000805040075a7 */ /* 0x0002a600080011ff */
[----:B--2---:R-:W-:Y:S05]  /*7b20*/  @!P0 NANOSLEEP.SYNCS 0x989680 ;  /* 0x009896800000895d */ /* 0x004fea0003900000 */
[----:B------:R-:W2:Y:S02]  /*7b30*/  @!P0 SYNCS.PHASECHK.TRANS64 P0, [R4+URZ+0x8], R5 ;  /* 0x00000805040085a7 */ /* 0x000ea400080010ff */
[----:B--2---:R-:W-:Y:S05]  /*7b40*/  @!P0 BRA `(.L_x_63) ;  /* 0xfffffffc00ec8947 */ /* 0x004fea000383ffff */
[----:B------:R-:W-:Y:S05]  /*7b50*/  BRA `(.L_x_62) ;  /* 0xffffffb400487947 */ /* 0x000fea000383ffff */
.L_x_65:
[----:B------:R-:W-:Y:S01]  /*7b60*/  BSSY B0, `(.L_x_151) ;  /* 0x0000006000007945 */ /* 0x000fe20003800000 */
[----:B------:R-:W-:-:S07]  /*7b70*/  MOV R15, 0xffffffff ;  /* 0xffffffff000f7802 */ /* 0x000fce0000000f00 */
[----:B-1---5:R-:W-:Y:S05]  /*7b80*/  WARPSYNC.COLLECTIVE R15, `(.L_x_152) ;  /* 0x000000000f0c7348 */ /* 0x022fea0003c00000 */
[----:B------:R-:W-:Y:S02]  /*7b90*/  ELECT P6, UR79, PT ;  /* 0x00000000004f782f */ /* 0x000fe400038c0000 */
[----:B------:R-:W-:Y:S01]  /*7ba0*/  MOV R14, UR79 ;  /* 0x0000004f000e7c02 */ /* 0x000fe20008000f00 */
[----:B-1---5:R-:W-:Y:S10]  /*7bb0*/  ENDCOLLECTIVE ;  /* 0x000000000000791b */ /* 0x022ff40003800000 */
.L_x_152:
[----:B------:R-:W-:Y:S05]  /*7bc0*/  BSYNC B0 ;  /* 0x0000000000007941 */ /* 0x000fea0003800000 */
.L_x_151:
[----:B------:R-:W-:Y:S05]  /*7bd0*/  BRA `(.L_x_153) ;  /* 0xffffffb400787947 */ /* 0x000fea000383ffff */
.L_x_67:
[----:B-1----:R-:W-:-:S04]  /*7be0*/  MOV R2, UR6 ;  /* 0x0000000600027c02 */ /* 0x002fc80008000f00 */
[----:B------:R1:W2:Y:S03]  /*7bf0*/  SYNCS.PHASECHK.TRANS64.TRYWAIT P0, [R2+URZ+0x8], R3 ;  /* 0x00000803020075a7 */ /* 0x0002a600080011ff */
[----:B--2---:R-:W-:Y:S05]  /*7c00*/  @!P0 NANOSLEEP.SYNCS 0x989680 ;  /* 0x009896800000895d */ /* 0x004fea0003900000 */
[----:B------:R-:W2:Y:S02]  /*7c10*/  @!P0 SYNCS.PHASECHK.TRANS64 P0, [R2+URZ+0x8], R3 ;  /* 0x00000803020085a7 */ /* 0x000ea400080010ff */
[----:B--2---:R-:W-:Y:S05]  /*7c20*/  @!P0 BRA `(.L_x_67) ;  /* 0xfffffffc00ec8947 */ /* 0x004fea000383ffff */
[----:B------:R-:W-:Y:S05]  /*7c30*/  BRA `(.L_x_66) ;  /* 0xffffffb4007c7947 */ /* 0x000fea000383ffff */
.L_x_68:
[----:B-1----:R1:W2:Y:S02]  /*7c40*/  SYNCS.PHASECHK.TRANS64.TRYWAIT P0, [R0+URZ+0x90], R5 ;  /* 0x00009005000075a7 */ /* 0x0022a400080011ff */
[----:B--2---:R-:W-:Y:S05]  /*7c50*/  @!P0 NANOSLEEP.SYNCS 0x989680 ;  /* 0x009896800000895d */ /* 0x004fea0003900000 */
[----:B------:R-:W2:Y:S02]  /*7c60*/  @!P0 SYNCS.PHASECHK.TRANS64 P0, [R0+URZ+0x90], R5 ;  /* 0x00009005000085a7 */ /* 0x000ea400080010ff */
[----:B--2---:R-:W-:Y:S05]  /*7c70*/  @!P0 BRA `(.L_x_68) ;  /* 0xfffffffc00f08947 */ /* 0x004fea000383ffff */
[----:B------:R-:W-:Y:S05]  /*7c80*/  BRA `(.L_x_154) ;  /* 0xffffffb800687947 */ /* 0x000fea000383ffff */
.L_x_70:
[----:B------:R-:W-:-:S07]  /*7c90*/  MOV R0, UR9 ;  /* 0x0000000900007c02 */ /* 0x000fce0008000f00 */
.L_x_155:
[----:B-1----:R1:W2:Y:S02]  /*7ca0*/  SYNCS.PHASECHK.TRANS64.TRYWAIT P0, [R0+URZ+0xd0], R5 ;  /* 0x0000d005000075a7 */ /* 0x0022a400080011ff */
[----:B--2---:R-:W-:Y:S05]  /*7cb0*/  @!P0 NANOSLEEP.SYNCS 0x989680 ;  /* 0x009896800000895d */ /* 0x004fea0003900000 */
[----:B------:R-:W2:Y:S02]  /*7cc0*/  @!P0 SYNCS.PHASECHK.TRANS64 P0, [R0+URZ+0xd0], R5 ;  /* 0x0000d005000085a7 */ /* 0x000ea400080010ff */
[----:B--2---:R-:W-:Y:S05]  /*7cd0*/  @!P0 BRA `(.L_x_155) ;  /* 0xfffffffc00f08947 */ /* 0x004fea000383ffff */
[----:B------:R-:W-:Y:S05]  /*7ce0*/  BRA `(.L_x_156) ;  /* 0xffffffb800b47947 */ /* 0x000fea000383ffff */
.L_x_73:
[----:B------:R-:W-:Y:S07]  /*7cf0*/  MOV R0, UR8 ;  /* 0x0000000800007c02 */ /* 0x000fee0008000f00 */
.L_x_157:
[----:B-1----:R1:W2:Y:S02]  /*7d00*/  SYNCS.PHASECHK.TRANS64.TRYWAIT P0, [R0+URZ], R5 ;  /* 0x00000005000075a7 */ /* 0x0022a400080011ff */
[----:B--2---:R-:W-:Y:S05]  /*7d10*/  @!P0 NANOSLEEP.SYNCS 0x989680 ;  /* 0x009896800000895d */ /* 0x004fea0003900000 */
[----:B------:R-:W2:Y:S02]  /*7d20*/  @!P0 SYNCS.PHASECHK.TRANS64 P0, [R0+URZ], R5 ;  /* 0x00000005000085a7 */ /* 0x000ea400080010ff */
[----:B--2---:R-:W-:Y:S05]  /*7d30*/  @!P0 BRA `(.L_x_157) ;  /* 0xfffffffc00f08947 */ /* 0x004fea000383ffff */
[----:B------:R-:W-:Y:S05]  /*7d40*/  BRA `(.L_x_72) ;  /* 0xffffffb800c87947 */ /* 0x000fea000383ffff */
.L_x_77:
[----:B-1----:R-:W-:-:S07]  /*7d50*/  MOV R0, UR8 ;  /* 0x0000000800007c02 */ /* 0x002fce0008000f00 */
.L_x_158:
[----:B-1----:R1:W2:Y:S02]  /*7d60*/  SYNCS.PHASECHK.TRANS64.TRYWAIT P0, [R0+URZ], R3 ;  /* 0x00000003000075a7 */ /* 0x0022a400080011ff */
[----:B--2---:R-:W-:Y:S05]  /*7d70*/  @!P0 NANOSLEEP.SYNCS 0x989680 ;  /* 0x009896800000895d */ /* 0x004fea0003900000 */
[----:B------:R-:W2:Y:S02]  /*7d80*/  @!P0 SYNCS.PHASECHK.TRANS64 P0, [R0+URZ], R3 ;  /* 0x00000003000085a7 */ /* 0x000ea400080010ff */
[----:B--2---:R-:W-:Y:S05]  /*7d90*/  @!P0 BRA `(.L_x_158) ;  /* 0xfffffffc00f08947 */ /* 0x004fea000383ffff */
[----:B------:R-:W-:Y:S05]  /*7da0*/  BRA `(.L_x_159) ;  /* 0xffffffbc00bc7947 */ /* 0x000fea000383ffff */
.L_x_78:
[----:B------:R-:W-:-:S07]  /*7db0*/  MOV R0, UR8 ;  /* 0x0000000800007c02 */ /* 0x000fce0008000f00 */
.L_x_160:
[----:B-1----:R1:W2:Y:S02]  /*7dc0*/  SYNCS.PHASECHK.TRANS64.TRYWAIT P0, [R0+URZ], R3 ;  /* 0x00000003000075a7 */ /* 0x0022a400080011ff */
[----:B--2---:R-:W-:Y:S05]  /*7dd0*/  @!P0 NANOSLEEP.SYNCS 0x989680 ;  /* 0x009896800000895d */ /* 0x004fea0003900000 */
[----:B------:R-:W2:Y:S02]  /*7de0*/  @!P0 SYNCS.PHASECHK.TRANS64 P0, [R0+URZ], R3 ;  /* 0x00000003000085a7 */ /* 0x000ea400080010ff */
[----:B--2---:R-:W-:Y:S05]  /*7df0*/  @!P0 BRA `(.L_x_160) ;  /* 0xfffffffc00f08947 */ /* 0x004fea000383ffff */
[----:B------:R-:W-:Y:S05]  /*7e00*/  BRA `(.L_x_161) ;  /* 0xffffffbc00c87947 */ /* 0x000fea000383ffff */
.L_x_79:
[----:B------:R-:W-:-:S07]  /*7e10*/  MOV R0, UR8 ;  /* 0x0000000800007c02 */ /* 0x000fce0008000f00 */
.L_x_162:
[----:B-1----:R1:W2:Y:S02]  /*7e20*/  SYNCS.PHASECHK.TRANS64.TRYWAIT P0, [R0+URZ], R3 ;  /* 0x00000003000075a7 */ /* 0x0022a400080011ff */
[----:B--2---:R-:W-:Y:S05]  /*7e30*/  @!P0 NANOSLEEP.SYNCS 0x989680 ;  /* 0x009896800000895d */ /* 0x004fea0003900000 */
[----:B------:R-:W2:Y:S02]  /*7e40*/  @!P0 SYNCS.PHASECHK.TRANS64 P0, [R0+URZ], R3 ;  /* 0x00000003000085a7 */ /* 0x000ea400080010ff */
[----:B--2---:R-:W-:Y:S05]  /*7e50*/  @!P0 BRA `(.L_x_162) ;  /* 0xfffffffc00f08947 */ /* 0x004fea000383ffff */
[----:B------:R-:W-:Y:S05]  /*7e60*/  BRA `(.L_x_163) ;  /* 0xffffffbc00d47947 */ /* 0x000fea000383ffff */
.L_x_82:
[----:B------:R-:W-:-:S07]  /*7e70*/  MOV R0, UR7 ;  /* 0x0000000700007c02 */ /* 0x000fce0008000f00 */
.L_x_164:
[----:B-1----:R1:W2:Y:S02]  /*7e80*/  SYNCS.PHASECHK.TRANS64.TRYWAIT P1, [R0+URZ+0x110], R3 ;  /* 0x00011003000075a7 */ /* 0x0022a400080211ff */
[----:B--2---:R-:W-:Y:S05]  /*7e90*/  @!P1 NANOSLEEP.SYNCS 0x989680 ;  /* 0x009896800000995d */ /* 0x004fea0003900000 */
[----:B------:R-:W2:Y:S02]  /*7ea0*/  @!P1 SYNCS.PHASECHK.TRANS64 P1, [R0+URZ+0x110], R3 ;  /* 0x00011003000095a7 */ /* 0x000ea400080210ff */
[----:B--2---:R-:W-:Y:S05]  /*7eb0*/  @!P1 BRA `(.L_x_164) ;  /* 0xfffffffc00f09947 */ /* 0x004fea000383ffff */
[----:B------:R-:W-:Y:S05]  /*7ec0*/  BRA `(.L_x_165) ;  /* 0xffffffc000207947 */ /* 0x000fea000383ffff */
.L_x_87:
[----:B--2---:R2:W4:Y:S02]  /*7ed0*/  SYNCS.PHASECHK.TRANS64.TRYWAIT P0, [R0+URZ+0x90], R3 ;  /* 0x00009003000075a7 */ /* 0x00452400080011ff */
[----:B----4-:R-:W-:Y:S05]  /*7ee0*/  @!P0 NANOSLEEP.SYNCS 0x989680 ;  /* 0x009896800000895d */ /* 0x010fea0003900000 */
[----:B------:R-:W4:Y:S02]  /*7ef0*/  @!P0 SYNCS.PHASECHK.TRANS64 P0, [R0+URZ+0x90], R3 ;  /* 0x00009003000085a7 */ /* 0x000f2400080010ff */
[----:B----4-:R-:W-:Y:S05]  /*7f00*/  @!P0 BRA `(.L_x_87) ;  /* 0xfffffffc00f08947 */ /* 0x010fea000383ffff */
[----:B------:R-:W-:Y:S05]  /*7f10*/  BRA `(.L_x_166) ;  /* 0xffffffc400247947 */ /* 0x000fea000383ffff */
.L_x_90:
[----:B------:R-:W-:Y:S07]  /*7f20*/  MOV R0, UR7 ;  /* 0x0000000700007c02 */ /* 0x000fee0008000f00 */
.L_x_167:
[----:B--2---:R2:W4:Y:S02]  /*7f30*/  SYNCS.PHASECHK.TRANS64.TRYWAIT P0, [R0+URZ+0x88], R3 ;  /* 0x00008803000075a7 */ /* 0x00452400080011ff */
[----:B----4-:R-:W-:Y:S05]  /*7f40*/  @!P0 NANOSLEEP.SYNCS 0x989680 ;  /* 0x009896800000895d */ /* 0x010fea0003900000 */
[----:B------:R-:W4:Y:S02]  /*7f50*/  @!P0 SYNCS.PHASECHK.TRANS64 P0, [R0+URZ+0x88], R3 ;  /* 0x00008803000085a7 */ /* 0x000f2400080010ff */
[----:B----4-:R-:W-:Y:S05]  /*7f60*/  @!P0 BRA `(.L_x_167) ;  /* 0xfffffffc00f08947 */ /* 0x010fea000383ffff */
[----:B------:R-:W-:Y:S05]  /*7f70*/  BRA `(.L_x_89) ;  /* 0xffffffc800047947 */ /* 0x000fea000383ffff */
.L_x_93:
[----:B------:R-:W-:Y:S07]  /*7f80*/  MOV R0, UR15 ;  /* 0x0000000f00007c02 */ /* 0x000fee0008000f00 */
.L_x_168:
[----:B-1----:R1:W2:Y:S02]  /*7f90*/  SYNCS.PHASECHK.TRANS64.TRYWAIT P0, [R0+URZ+0x68], R3 ;  /* 0x00006803000075a7 */ /* 0x0022a400080011ff */
[----:B--2---:R-:W-:Y:S05]  /*7fa0*/  @!P0 NANOSLEEP.SYNCS 0x989680 ;  /* 0x009896800000895d */ /* 0x004fea0003900000 */
[----:B------:R-:W2:Y:S02]  /*7fb0*/  @!P0 SYNCS.PHASECHK.TRANS64 P0, [R0+URZ+0x68], R3 ;  /* 0x00006803000085a7 */ /* 0x000ea400080010ff */
[----:B--2---:R-:W-:Y:S05]  /*7fc0*/  @!P0 BRA `(.L_x_168) ;  /* 0xfffffffc00f08947 */ /* 0x004fea000383ffff */
[----:B------:R-:W-:Y:S05]  /*7fd0*/  BRA `(.L_x_169) ;  /* 0xffffffc8007c7947 */ /* 0x000fea000383ffff */
.L_x_94:
[----:B------:R-:W-:Y:S07]  /*7fe0*/  MOV R3, UR13 ;  /* 0x0000000d00037c02 */ /* 0x000fee0008000f00 */
.L_x_170:
[----:B-1----:R1:W2:Y:S02]  /*7ff0*/  SYNCS.PHASECHK.TRANS64.TRYWAIT P0, [R3+URZ+0x68], R12 ;  /* 0x0000680c030075a7 */ /* 0x0022a400080011ff */
[----:B--2---:R-:W-:Y:S05]  /*8000*/  @!P0 NANOSLEEP.SYNCS 0x989680 ;  /* 0x009896800000895d */ /* 0x004fea0003900000 */
[----:B------:R-:W2:Y:S02]  /*8010*/  @!P0 SYNCS.PHASECHK.TRANS64 P0, [R3+URZ+0x68], R12 ;  /* 0x0000680c030085a7 */ /* 0x000ea400080010ff */
[----:B--2---:R-:W-:Y:S05]  /*8020*/  @!P0 BRA `(.L_x_170) ;  /* 0xfffffffc00f08947 */ /* 0x004fea000383ffff */
[----:B------:R-:W-:Y:S05]  /*8030*/  BRA `(.L_x_171) ;  /* 0xffffffcc00387947 */ /* 0x000fea000383ffff */
.L_x_96:
[----:B------:R-:W-:-:S07]  /*8040*/  MOV R0, UR4 ;  /* 0x0000000400007c02 */ /* 0x000fce0008000f00 */
.L_x_172:
[----:B-1----:R1:W4:Y:S02]  /*8050*/  SYNCS.PHASECHK.TRANS64.TRYWAIT P0, [R0+URZ], R3 ;  /* 0x00000003000075a7 */ /* 0x00232400080011ff */
[----:B----4-:R-:W-:Y:S05]  /*8060*/  @!P0 NANOSLEEP.SYNCS 0x989680 ;  /* 0x009896800000895d */ /* 0x010fea0003900000 */
[----:B------:R-:W4:Y:S02]  /*8070*/  @!P0 SYNCS.PHASECHK.TRANS64 P0, [R0+URZ], R3 ;  /* 0x00000003000085a7 */ /* 0x000f2400080010ff */
[----:B----4-:R-:W-:Y:S05]  /*8080*/  @!P0 BRA `(.L_x_172) ;  /* 0xfffffffc00f08947 */ /* 0x010fea000383ffff */
[----:B------:R-:W-:Y:S05]  /*8090*/  BRA `(.L_x_173) ;  /* 0xffffffcc00e07947 */ /* 0x000fea000383ffff */
.L_x_97:
[----:B------:R-:W-:-:S07]  /*80a0*/  MOV R0, UR4 ;  /* 0x0000000400007c02 */ /* 0x000fce0008000f00 */
.L_x_174:
[----:B-1----:R1:W4:Y:S02]  /*80b0*/  SYNCS.PHASECHK.TRANS64.TRYWAIT P0, [R0+URZ], R3 ;  /* 0x00000003000075a7 */ /* 0x00232400080011ff */
[----:B----4-:R-:W-:Y:S05]  /*80c0*/  @!P0 NANOSLEEP.SYNCS 0x989680 ;  /* 0x009896800000895d */ /* 0x010fea0003900000 */
[----:B------:R-:W4:Y:S02]  /*80d0*/  @!P0 SYNCS.PHASECHK.TRANS64 P0, [R0+URZ], R3 ;  /* 0x00000003000085a7 */ /* 0x000f2400080010ff */
[----:B----4-:R-:W-:Y:S05]  /*80e0*/  @!P0 BRA `(.L_x_174) ;  /* 0xfffffffc00f08947 */ /* 0x010fea000383ffff */
[----:B------:R-:W-:Y:S05]  /*80f0*/  BRA `(.L_x_175) ;  /* 0xffffffcc00ec7947 */ /* 0x000fea000383ffff */
.L_x_99:
[----:B--2---:R2:W4:Y:S02]  /*8100*/  SYNCS.PHASECHK.TRANS64.TRYWAIT P0, [R0+URZ+0x90], R3 ;  /* 0x00009003000075a7 */ /* 0x00452400080011ff */
[----:B----4-:R-:W-:Y:S05]  /*8110*/  @!P0 NANOSLEEP.SYNCS 0x989680 ;  /* 0x009896800000895d */ /* 0x010fea0003900000 */
[----:B------:R-:W4:Y:S02]  /*8120*/  @!P0 SYNCS.PHASECHK.TRANS64 P0, [R0+URZ+0x90], R3 ;  /* 0x00009003000085a7 */ /* 0x000f2400080010ff */
[----:B----4-:R-:W-:Y:S05]  /*8130*/  @!P0 BRA `(.L_x_99) ;  /* 0xfffffffc00f08947 */ /* 0x010fea000383ffff */
[----:B------:R-:W-:Y:S05]  /*8140*/  BRA `(.L_x_176) ;  /* 0xffffffd000d07947 */ /* 0x000fea000383ffff */
.L_x_109:
[----:B-1----:R1:W3:Y:S02]  /*8150*/  SYNCS.PHASECHK.TRANS64.TRYWAIT P1, [R0+URZ+0x50], R5 ;  /* 0x00005005000075a7 */ /* 0x0022e400080211ff */
[----:B---3--:R-:W-:Y:S05]  /*8160*/  @!P1 NANOSLEEP.SYNCS 0x989680 ;  /* 0x009896800000995d */ /* 0x008fea0003900000 */
[----:B------:R-:W3:Y:S02]  /*8170*/  @!P1 SYNCS.PHASECHK.TRANS64 P1, [R0+URZ+0x50], R5 ;  /* 0x00005005000095a7 */ /* 0x000ee400080210ff */
[----:B---3--:R-:W-:Y:S05]  /*8180*/  @!P1 BRA `(.L_x_109) ;  /* 0xfffffffc00f09947 */ /* 0x008fea000383ffff */
[----:B------:R-:W-:Y:S05]  /*8190*/  BRA `(.L_x_108) ;  /* 0xffffffdc00e87947 */ /* 0x000fea000383ffff */
.L_x_111:
[----:B-1----:R1:W4:Y:S02]  /*81a0*/  SYNCS.PHASECHK.TRANS64.TRYWAIT P0, [R76+URZ+0xb0], R3 ;  /* 0x0000b0034c0075a7 */ /* 0x00232400080011ff */
[----:B----4-:R-:W-:Y:S05]  /*81b0*/  @!P0 NANOSLEEP.SYNCS 0x989680 ;  /* 0x009896800000895d */ /* 0x010fea0003900000 */
[----:B------:R-:W4:Y:S02]  /*81c0*/  @!P0 SYNCS.PHASECHK.TRANS64 P0, [R76+URZ+0xb0], R3 ;  /* 0x0000b0034c0085a7 */ /* 0x000f2400080010ff */
[----:B----4-:R-:W-:Y:S05]  /*81d0*/  @!P0 BRA `(.L_x_111) ;  /* 0xfffffffc00f08947 */ /* 0x010fea000383ffff */
[----:B------:R-:W-:Y:S05]  /*81e0*/  BRA `(.L_x_110) ;  /* 0xffffffe000187947 */ /* 0x000fea000383ffff */
.L_x_122:
[----:B--2---:R2:W3:Y:S02]  /*81f0*/  SYNCS.PHASECHK.TRANS64.TRYWAIT P0, [R2+URZ+0x50], R83 ;  /* 0x00005053020075a7 */ /* 0x0044e400080011ff */
[----:B---3--:R-:W-:Y:S05]  /*8200*/  @!P0 NANOSLEEP.SYNCS 0x989680 ;  /* 0x009896800000895d */ /* 0x008fea0003900000 */
[----:B------:R-:W3:Y:S02]  /*8210*/  @!P0 SYNCS.PHASECHK.TRANS64 P0, [R2+URZ+0x50], R83 ;  /* 0x00005053020085a7 */ /* 0x000ee400080010ff */
[----:B---3--:R-:W-:Y:S05]  /*8220*/  @!P0 BRA `(.L_x_122) ;  /* 0xfffffffc00f08947 */ /* 0x008fea000383ffff */
[----:B------:R-:W-:Y:S05]  /*8230*/  BRA `(.L_x_121) ;  /* 0xffffffe8003c7947 */ /* 0x000fea000383ffff */
        .weak           $__internal_0_$__cuda_sm10x_tcgen05_guardrail_trap_col_being_dealloced_not_returned_by_alloc
        .type           $__internal_0_$__cuda_sm10x_tcgen05_guardrail_trap_col_being_dealloced_not_returned_by_alloc,@function
        .size           $__internal_0_$__cuda_sm10x_tcgen05_guardrail_trap_col_being_dealloced_not_returned_by_alloc,($__internal_1_$__cuda_sm10x_tcgen05_guardrail_trap_phase_invalid_during_alloc - $__internal_0_$__cuda_sm10x_tcgen05_guardrail_trap_col_being_dealloced_not_returned_by_alloc)
$__internal_0_$__cuda_sm10x_tcgen05_guardrail_trap_col_being_dealloced_not_returned_by_alloc:
[----:B------:R-:W-:Y:S05]  /*8240*/  BPT.TRAP 0x1 ;  /* 0x000000040000795c */ /* 0x000fea0000300000 */
[----:B------:R-:W-:-:S04]  /*8250*/  HFMA2 R3, -RZ, RZ, 0, 0 ;  /* 0x00000000ff037431 */ /* 0x000fc800000001ff */
[----:B------:R-:W-:Y:S05]  /*8260*/  RET.REL.NODEC R2 `(_ZN7cutlass13device_kernelINS_4gemm6kernel13GemmUniversalIN4cute5tupleIJiiiiEEENS1_10collective13CollectiveMmaINS1_35MainloopSm100TmaUmmaWarpSpecializedILi5ELi2ELi4ENS5_IJNS4_1CILi2EEENSA_ILi1EEESC_EEEEENS5_IJNSA_ILi128EEENSA_ILi64EEESG_EEENS_10bfloat16_tENS5_IJlSC_lEEESI_SJ_NS4_8TiledMMAINS4_8MMA_AtomIJNS4_26SM100_MMA_F16BF16_2x1SM_SSISI_SI_fLi128ELi64ELNS4_4UMMA5MajorE0ELSO_0ELNSN_7ScaleInE0ELSP_0EEEEEENS4_6LayoutINS5_IJSC_SC_SC_EEENS5_IJNSA_ILi0EEESU_SU_EEEEENS5_IJNS4_10UnderscoreESX_SX_EEEEENS4_18SM100_TMA_2SM_LOADENS4_14ComposedLayoutINS4_7SwizzleILi3ELi4ELi3EEENS4_18smem_ptr_flag_bitsILi16EEENSS_INS5_IJNSA_ILi8EEESG_EEENS5_IJSG_SC_EEEEEEEvNS4_8identityES10_S1A_vS1B_EENS_8epilogue10collective18CollectiveEpilogueINS1D_23Sm100TmaWarpSpecializedILi3ELi2ELi16ELb1ELb0EEEJNS5_IJSG_SG_SG_EEENS5_IJNSS_ISG_SC_EENSS_INS5_IJNSA_ILi16EEESB_EEENS5_IJSC_NSA_ILi32EEEEEEEEEEESI_SJ_SI_SJ_NS1D_6fusion15FusionCallbacksIS1H_NS1Q_17LinearCombinationISI_fSI_fLNS_15FloatRoundStyleE2EEES1I_S1P_JEEENS4_5SM1004TMEM4LOAD26SM100_TMEM_LOAD_32dp32b16xENS4_13SM90_TMA_LOADENS11_INS12_ILi1ELi4ELi3EEES15_NSS_INS5_IJS16_S1K_EEENS5_IJS1K_SC_EEEEEEENS4_39AutoVectorizingCopyWithAssumedAlignmentILi128EEENS4_14SM90_TMA_STOREES25_S27_S27_EEEvvEEEEvNT_6ParamsE) ;  /* 0xffffff7c02647950 */ /* 0x000fea0003c3ffff */
        .weak           $__internal_1_$__cuda_sm10x_tcgen05_guardrail_trap_phase_invalid_during_alloc
        .type           $__internal_1_$__cuda_sm10x_tcgen05_guardrail_trap_phase_invalid_during_alloc,@function
        .size           $__internal_1_$__cuda_sm10x_tcgen05_guardrail_trap_phase_invalid_during_alloc,($__internal_2_$__cuda_sm10x_tcgen05_guardrail_trap_unallocated_columns_being_dealloced - $__internal_1_$__cuda_sm10x_tcgen05_guardrail_trap_phase_invalid_during_alloc)
$__internal_1_$__cuda_sm10x_tcgen05_guardrail_trap_phase_invalid_during_alloc:
[----:B------:R-:W-:Y:S05]  /*8270*/  BPT.TRAP 0x1 ;  /* 0x000000040000795c */ /* 0x000fea0000300000 */
[----:B------:R-:W-:-:S04]  /*8280*/  MOV R3, 0x0 ;  /* 0x0000000000037802 */ /* 0x000fc80000000f00 */
[----:B------:R-:W-:Y:S05]  /*8290*/  RET.REL.NODEC R2 `(_ZN7cutlass13device_kernelINS_4gemm6kernel13GemmUniversalIN4cute5tupleIJiiiiEEENS1_10collective13CollectiveMmaINS1_35MainloopSm100TmaUmmaWarpSpecializedILi5ELi2ELi4ENS5_IJNS4_1CILi2EEENSA_ILi1EEESC_EEEEENS5_IJNSA_ILi128EEENSA_ILi64EEESG_EEENS_10bfloat16_tENS5_IJlSC_lEEESI_SJ_NS4_8TiledMMAINS4_8MMA_AtomIJNS4_26SM100_MMA_F16BF16_2x1SM_SSISI_SI_fLi128ELi64ELNS4_4UMMA5MajorE0ELSO_0ELNSN_7ScaleInE0ELSP_0EEEEEENS4_6LayoutINS5_IJSC_SC_SC_EEENS5_IJNSA_ILi0EEESU_SU_EEEEENS5_IJNS4_10UnderscoreESX_SX_EEEEENS4_18SM100_TMA_2SM_LOADENS4_14ComposedLayoutINS4_7SwizzleILi3ELi4ELi3EEENS4_18smem_ptr_flag_bitsILi16EEENSS_INS5_IJNSA_ILi8EEESG_EEENS5_IJSG_SC_EEEEEEEvNS4_8identityES10_S1A_vS1B_EENS_8epilogue10collective18CollectiveEpilogueINS1D_23Sm100TmaWarpSpecializedILi3ELi2ELi16ELb1ELb0EEEJNS5_IJSG_SG_SG_EEENS5_IJNSS_ISG_SC_EENSS_INS5_IJNSA_ILi16EEESB_EEENS5_IJSC_NSA_ILi32EEEEEEEEEEESI_SJ_SI_SJ_NS1D_6fusion15FusionCallbacksIS1H_NS1Q_17LinearCombinationISI_fSI_fLNS_15FloatRoundStyleE2EEES1I_S1P_JEEENS4_5SM1004TMEM4LOAD26SM100_TMEM_LOAD_32dp32b16xENS4_13SM90_TMA_LOADENS11_INS12_ILi1ELi4ELi3EEES15_NSS_INS5_IJS16_S1K_EEENS5_IJS1K_SC_EEEEEEENS4_39AutoVectorizingCopyWithAssumedAlignmentILi128EEENS4_14SM90_TMA_STOREES25_S27_S27_EEEvvEEEEvNT_6ParamsE) ;  /* 0xffffff7c02587950 */ /* 0x000fea0003c3ffff */
        .weak           $__internal_2_$__cuda_sm10x_tcgen05_guardrail_trap_unallocated_columns_being_dealloced
        .type           $__internal_2_$__cuda_sm10x_tcgen05_guardrail_trap_unallocated_columns_being_dealloced,@function
        .size           $__internal_2_$__cuda_sm10x_tcgen05_guardrail_trap_unallocated_columns_being_dealloced,(.L_x_178 - $__internal_2_$__cuda_sm10x_tcgen05_guardrail_trap_unallocated_columns_being_dealloced)
$__internal_2_$__cuda_sm10x_tcgen05_guardrail_trap_unallocated_columns_being_dealloced:
[----:B------:R-:W-:Y:S05]  /*82a0*/  BPT.TRAP 0x1 ;  /* 0x000000040000795c */ /* 0x000fea0000300000 */
[----:B------:R-:W-:-:S04]  /*82b0*/  HFMA2 R3, -RZ, RZ, 0, 0 ;  /* 0x00000000ff037431 */ /* 0x000fc800000001ff */
[----:B------:R-:W-:Y:S05]  /*82c0*/  RET.REL.NODEC R2 `(_ZN7cutlass13device_kernelINS_4gemm6kernel13GemmUniversalIN4cute5tupleIJiiiiEEENS1_10collective13CollectiveMmaINS1_35MainloopSm100TmaUmmaWarpSpecializedILi5ELi2ELi4ENS5_IJNS4_1CILi2EEENSA_ILi1EEESC_EEEEENS5_IJNSA_ILi128EEENSA_ILi64EEESG_EEENS_10bfloat16_tENS5_IJlSC_lEEESI_SJ_NS4_8TiledMMAINS4_8MMA_AtomIJNS4_26SM100_MMA_F16BF16_2x1SM_SSISI_SI_fLi128ELi64ELNS4_4UMMA5MajorE0ELSO_0ELNSN_7ScaleInE0ELSP_0EEEEEENS4_6LayoutINS5_IJSC_SC_SC_EEENS5_IJNSA_ILi0EEESU_SU_EEEEENS5_IJNS4_10UnderscoreESX_SX_EEEEENS4_18SM100_TMA_2SM_LOADENS4_14ComposedLayoutINS4_7SwizzleILi3ELi4ELi3EEENS4_18smem_ptr_flag_bitsILi16EEENSS_INS5_IJNSA_ILi8EEESG_EEENS5_IJSG_SC_EEEEEEEvNS4_8identityES10_S1A_vS1B_EENS_8epilogue10collective18CollectiveEpilogueINS1D_23Sm100TmaWarpSpecializedILi3ELi2ELi16ELb1ELb0EEEJNS5_IJSG_SG_SG_EEENS5_IJNSS_ISG_SC_EENSS_INS5_IJNSA_ILi16EEESB_EEENS5_IJSC_NSA_ILi32EEEEEEEEEEESI_SJ_SI_SJ_NS1D_6fusion15FusionCallbacksIS1H_NS1Q_17LinearCombinationISI_fSI_fLNS_15FloatRoundStyleE2EEES1I_S1P_JEEENS4_5SM1004TMEM4LOAD26SM100_TMEM_LOAD_32dp32b16xENS4_13SM90_TMA_LOADENS11_INS12_ILi1ELi4ELi3EEES15_NSS_INS5_IJS16_S1K_EEENS5_IJS1K_SC_EEEEEEENS4_39AutoVectorizingCopyWithAssumedAlignmentILi128EEENS4_14SM90_TMA_STOREES25_S27_S27_EEEvvEEEEvNT_6ParamsE) ;  /* 0xffffff7c024c7950 */ /* 0x000fea0003c3ffff */
.L_x_177:
[----:B------:R-:W-:-:S00]  /*82d0*/  BRA `(.L_x_177) ;  /* 0xfffffffc00fc7947 */ /* 0x000fc0000383ffff */
[----:B------:R-:W-:-:S00]  /*82e0*/  NOP ;  /* 0x0000000000007918 */ /* 0x000fc00000000000 */
        /* <DEDUP_REMOVED lines=9> */
.L_x_178:


//--------------------- .nv.global.init           --------------------------
	.section	.nv.global.init,"aw",@progbits
.nv.global.init:
	.type		$str$27,@object
	.size		$str$27,($str$28 - $str$27)
$str$27:
        /*0000*/ 	.byte	0x28, 0x61, 0x64, 0x64, 0x72, 0x65, 0x73, 0x73, 0x20, 0x26, 0x20, 0x6d, 0x61, 0x73, 0x6b, 0x29
        /*0010*/ 	.byte	0x20, 0x3d, 0x3d, 0x20, 0x30, 0x00
	.type		$str$28,@object
	.size		$str$28,($str$26 - $str$28)
$str$28:
        /*0016*/ 	.byte	0x2f, 0x74, 0x6d, 0x70, 0x2f, 0x63, 0x75, 0x74, 0x6c, 0x61, 0x73, 0x73, 0x5f, 0x73, 0x77, 0x65
        /*0026*/ 	.byte	0x65, 0x70, 0x5f, 0x73, 0x72, 0x63, 0x2f, 0x69, 0x6e, 0x63, 0x6c, 0x75, 0x64, 0x65, 0x2f, 0x63
        /*0036*/ 	.byte	0x75, 0x74, 0x65, 0x2f, 0x70, 0x6f, 0x69, 0x6e, 0x74, 0x65, 0x72, 0x5f, 0x66, 0x6c, 0x61, 0x67
        /*0046*/ 	.byte	0x67, 0x65, 0x64, 0x2e, 0x68, 0x70, 0x70, 0x00
	.type		$str$26,@object
	.size		$str$26,($str$25 - $str$26)
$str$26:
        /*004e*/ 	.byte	0x2f, 0x74, 0x6d, 0x70, 0x2f, 0x63, 0x75, 0x74, 0x6c, 0x61, 0x73, 0x73, 0x5f, 0x73, 0x77, 0x65
        /*005e*/ 	.byte	0x65, 0x70, 0x5f, 0x73, 0x72, 0x63, 0x2f, 0x69, 0x6e, 0x63, 0x6c, 0x75, 0x64, 0x65, 0x2f, 0x63
        /*006e*/ 	.byte	0x75, 0x74, 0x65, 0x2f, 0x61, 0x74, 0x6f, 0x6d, 0x2f, 0x63, 0x6f, 0x70, 0x79, 0x5f, 0x74, 0x72
        /*007e*/ 	.byte	0x61, 0x69, 0x74, 0x73, 0x5f, 0x73, 0x6d, 0x31, 0x30, 0x30, 0x2e, 0x68, 0x70, 0x70, 0x00
	.type		$str$25,@object
	.size		$str$25,(__unnamed_1 - $str$25)
$str$25:
        /*008d*/ 	.byte	0x28, 0x28, 0x75, 0x69, 0x6e, 0x74, 0x33, 0x32, 0x5f, 0x74, 0x28, 0x74, 0x68, 0x72, 0x65, 0x61
        /*009d*/ 	.byte	0x64, 0x49, 0x64, 0x78, 0x2e, 0x78, 0x29, 0x20, 0x2f, 0x20, 0x33, 0x32, 0x29, 0x20, 0x25, 0x20
        /*00ad*/ 	.byte	0x34, 0x29, 0x20, 0x3d, 0x3d, 0x20, 0x28, 0x28, 0x28, 0x74, 0x6d, 0x65, 0x6d, 0x5f, 0x61, 0x64
        /*00bd*/ 	.byte	0x64, 0x72, 0x20, 0x3e, 0x3e, 0x20, 0x31, 0x36, 0x29, 0x20, 0x2f, 0x20, 0x33, 0x32, 0x29, 0x20
        /*00cd*/ 	.byte	0x25, 0x20, 0x34, 0x29, 0x00
	.type		__unnamed_1,@object
	.size		__unnamed_1,(__unnamed_2 - __unnamed_1)
__unnamed_1:
        /*00d2*/ 	.byte	0x61, 0x75, 0x74, 0x6f, 0x20, 0x63, 0x75, 0x74, 0x65, 0x3a, 0x3a, 0x61, 0x73, 0x5f, 0x70, 0x6f
        /* <DEDUP_REMOVED lines=24> */
        /*0262*/ 	.byte	0x43, 0x3c, 0x32, 0x30, 0x34, 0x38, 0x3e, 0x3e, 0x3e, 0x3e, 0x5d, 0x00
	.type		__unnamed_2,@object
	.size		__unnamed_2,(.L_2 - __unnamed_2)
__unnamed_2:
        /* <DEDUP_REMOVED lines=40> */
        /*04ee*/ 	.byte	0x3a, 0x3a, 0x43, 0x3c, 0x30, 0x3e, 0x3e, 0x3e, 0x3e, 0x5d, 0x00
.L_2:


//--------------------- .nv.shared._ZN7cutlass13device_kernelINS_4gemm6kernel13GemmUniversalIN4cute5tupleIJiiiiEEENS1_10collective13CollectiveMmaINS1_35MainloopSm100TmaUmmaWarpSpecializedILi5ELi2ELi4ENS5_IJNS4_1CILi2EEENSA_ILi1EEESC_EEEEENS5_IJNSA_ILi128EEENSA_ILi64EEESG_EEENS_10bfloat16_tENS5_IJlSC_lEEESI_SJ_NS4_8TiledMMAINS4_8MMA_AtomIJNS4_26SM100_MMA_F16BF16_2x1SM_SSISI_SI_fLi128ELi64ELNS4_4UMMA5MajorE0ELSO_0ELNSN_7ScaleInE0ELSP_0EEEEEENS4_6LayoutINS5_IJSC_SC_SC_EEENS5_IJNSA_ILi0EEESU_SU_EEEEENS5_IJNS4_10UnderscoreESX_SX_EEEEENS4_18SM100_TMA_2SM_LOADENS4_14ComposedLayoutINS4_7SwizzleILi3ELi4ELi3EEENS4_18smem_ptr_flag_bitsILi16EEENSS_INS5_IJNSA_ILi8EEESG_EEENS5_IJSG_SC_EEEEEEEvNS4_8identityES10_S1A_vS1B_EENS_8epilogue10collective18CollectiveEpilogueINS1D_23Sm100TmaWarpSpecializedILi3ELi2ELi16ELb1ELb0EEEJNS5_IJSG_SG_SG_EEENS5_IJNSS_ISG_SC_EENSS_INS5_IJNSA_ILi16EEESB_EEENS5_IJSC_NSA_ILi32EEEEEEEEEEESI_SJ_SI_SJ_NS1D_6fusion15FusionCallbacksIS1H_NS1Q_17LinearCombinationISI_fSI_fLNS_15FloatRoundStyleE2EEES1I_S1P_JEEENS4_5SM1004TMEM4LOAD26SM100_TMEM_LOAD_32dp32b16xENS4_13SM90_TMA_LOADENS11_INS12_ILi1ELi4ELi3EEES15_NSS_INS5_IJS16_S1K_EEENS5_IJS1K_SC_EEEEEEENS4_39AutoVectorizingCopyWithAssumedAlignmentILi128EEENS4_14SM90_TMA_STOREES25_S27_S27_EEEvvEEEEvNT_6ParamsE --------------------------
	.section	.nv.shared._ZN7cutlass13device_kernelINS_4gemm6kernel13GemmUniversalIN4cute5tupleIJiiiiEEENS1_10collective13CollectiveMmaINS1_35MainloopSm100TmaUmmaWarpSpecializedILi5ELi2ELi4ENS5_IJNS4_1CILi2EEENSA_ILi1EEESC_EEEEENS5_IJNSA_ILi128EEENSA_ILi64EEESG_EEENS_10bfloat16_tENS5_IJlSC_lEEESI_SJ_NS4_8TiledMMAINS4_8MMA_AtomIJNS4_26SM100_MMA_F16BF16_2x1SM_SSISI_SI_fLi128ELi64ELNS4_4UMMA5MajorE0ELSO_0ELNSN_7ScaleInE0ELSP_0EEEEEENS4_6LayoutINS5_IJSC_SC_SC_EEENS5_IJNSA_ILi0EEESU_SU_EEEEENS5_IJNS4_10UnderscoreESX_SX_EEEEENS4_18SM100_TMA_2SM_LOADENS4_14ComposedLayoutINS4_7SwizzleILi3ELi4ELi3EEENS4_18smem_ptr_flag_bitsILi16EEENSS_INS5_IJNSA_ILi8EEESG_EEENS5_IJSG_SC_EEEEEEEvNS4_8identityES10_S1A_vS1B_EENS_8epilogue10collective18CollectiveEpilogueINS1D_23Sm100TmaWarpSpecializedILi3ELi2ELi16ELb1ELb0EEEJNS5_IJSG_SG_SG_EEENS5_IJNSS_ISG_SC_EENSS_INS5_IJNSA_ILi16EEESB_EEENS5_IJSC_NSA_ILi32EEEEEEEEEEESI_SJ_SI_SJ_NS1D_6fusion15FusionCallbacksIS1H_NS1Q_17LinearCombinationISI_fSI_fLNS_15FloatRoundStyleE2EEES1I_S1P_JEEENS4_5SM1004TMEM4LOAD26SM100_TMEM_LOAD_32dp32b16xENS4_13SM90_TMA_LOADENS11_INS12_ILi1ELi4ELi3EEES15_NSS_INS5_IJS16_S1K_EEENS5_IJS1K_SC_EEEEEEENS4_39AutoVectorizingCopyWithAssumedAlignmentILi128EEENS4_14SM90_TMA_STOREES25_S27_S27_EEEvvEEEEvNT_6ParamsE,"aw",@nobits
	.sectionflags	@""
	.align	16
	.zero		1024


//--------------------- .nv.shared.reserved.0     --------------------------
	.section	.nv.shared.reserved.0,"aw",@nobits
	.weak		__nv_reservedSMEM_offset_0_alias
	.size		__nv_reservedSMEM_offset_0_alias, 0, 64
	.other		__nv_reservedSMEM_offset_0_alias,@"STO_CUDA_RESERVED_SHARED STV_DEFAULT"
__nv_reservedSMEM_offset_0_alias:
	.zero		0
.nv.shared.reserved.0:
	.zero		64
	.weak		__nv_reservedSMEM_tcgen05_partition
	.type		__nv_reservedSMEM_tcgen05_partition,@object
	.size		__nv_reservedSMEM_tcgen05_partition,(.L_0 - __nv_reservedSMEM_tcgen05_partition)
__nv_reservedSMEM_tcgen05_partition:
	.zero		32
.L_0:


//--------------------- .nv.global                --------------------------
	.section	.nv.global,"aw",@nobits
.nv.global:
	.type		_ZN39_INTERNAL_0dd63604_4_k_cu_fa512195_85764cute1_E,@object
	.size		_ZN39_INTERNAL_0dd63604_4_k_cu_fa512195_85764cute1_E,(_ZN39_INTERNAL_0dd63604_4_k_cu_fa512195_85764cuda3std3__45__cpo6cbeginE - _ZN39_INTERNAL_0dd63604_4_k_cu_fa512195_85764cute1_E)
_ZN39_INTERNAL_0dd63604_4_k_cu_fa512195_85764cute1_E:
	.zero		1
	.type		_ZN39_INTERNAL_0dd63604_4_k_cu_fa512195_85764cuda3std3__45__cpo6cbeginE,@object
	.size		_ZN39_INTERNAL_0dd63604_4_k_cu_fa512195_85764cuda3std3__45__cpo6cbeginE,(_ZN39_INTERNAL_0dd63604_4_k_cu_fa512195_85764cuda3std3__48in_placeE - _ZN39_INTERNAL_0dd63604_4_k_cu_fa512195_85764cuda3std3__45__cpo6cbeginE)
_ZN39_INTERNAL_0dd63604_4_k_cu_fa512195_85764cuda3std3__45__cpo6cbeginE:
	.zero		1
	.type		_ZN39_INTERNAL_0dd63604_4_k_cu_fa512195_85764cuda3std3__48in_placeE,@object
	.size		_ZN39_INTERNAL_0dd63604_4_k_cu_fa512195_85764cuda3std3__48in_placeE,(_ZN39_INTERNAL_0dd63604_4_k_cu_fa512195_85764cuda3std6ranges3__45__cpo9iter_moveE - _ZN39_INTERNAL_0dd63604_4_k_cu_fa512195_85764cuda3std3__48in_placeE)
_ZN39_INTERNAL_0dd63604_4_k_cu_fa512195_85764cuda3std3__48in_placeE:
	.zero		1
	.type		_ZN39_INTERNAL_0dd63604_4_k_cu_fa512195_85764cuda3std6ranges3__45__cpo9iter_moveE,@object
	.size		_ZN39_INTERNAL_0dd63604_4_k_cu_fa512195_85764cuda3std6ranges3__45__cpo9iter_moveE,(_ZN39_INTERNAL_0dd63604_4_k_cu_fa512195_85764cuda3std3__45__cpo5beginE - _ZN39_INTERNAL_0dd63604_4_k_cu_fa512195_85764cuda3std6ranges3__45__cpo9iter_moveE)
_ZN39_INTERNAL_0dd63604_4_k_cu_fa512195_85764cuda3std6ranges3__45__cpo9iter_moveE:
	.zero		1
	.type		_ZN39_INTERNAL_0dd63604_4_k_cu_fa512195_85764cuda3std3__45__cpo5beginE,@object
	.size		_ZN39_INTERNAL_0dd63604_4_k_cu_fa512195_85764cuda3std3__45__cpo5beginE,(_ZN39_INTERNAL_0dd63604_4_k_cu_fa512195_85764cuda3std3__441_GLOBAL__N__0dd63604_4_k_cu_fa512195_85766ignoreE - _ZN39_INTERNAL_0dd63604_4_k_cu_fa512195_85764cuda3std3__45__cpo5beginE)
_ZN39_INTERNAL_0dd63604_4_k_cu_fa512195_85764cuda3std3__45__cpo5beginE:
	.zero		1
	.type		_ZN39_INTERNAL_0dd63604_4_k_cu_fa512195_85764cuda3std3__441_GLOBAL__N__0dd63604_4_k_cu_fa512195_85766ignoreE,@object
	.size		_ZN39_INTERNAL_0dd63604_4_k_cu_fa512195_85764cuda3std3__441_GLOBAL__N__0dd63604_4_k_cu_fa512195_85766ignoreE,(_ZN39_INTERNAL_0dd63604_4_k_cu_fa512195_85764cute7productE - _ZN39_INTERNAL_0dd63604_4_k_cu_fa512195_85764cuda3std3__441_GLOBAL__N__0dd63604_4_k_cu_fa512195_85766ignoreE)
_ZN39_INTERNAL_0dd63604_4_k_cu_fa512195_85764cuda3std3__441_GLOBAL__N__0dd63604_4_k_cu_fa512195_85766ignoreE:
	.zero		1
	.type		_ZN39_INTERNAL_0dd63604_4_k_cu_fa512195_85764cute7productE,@object
	.size		_ZN39_INTERNAL_0dd63604_4_k_cu_fa512195_85764cute7productE,(_ZN39_INTERNAL_0dd63604_4_k_cu_fa512195_85764cuda3std3__45__cpo3endE - _ZN39_INTERNAL_0dd63604_4_k_cu_fa512195_85764cute7productE)
_ZN39_INTERNAL_0dd63604_4_k_cu_fa512195_85764cute7productE:
	.zero		1
	.type		_ZN39_INTERNAL_0dd63604_4_k_cu_fa512195_85764cuda3std3__45__cpo3endE,@object
	.size		_ZN39_INTERNAL_0dd63604_4_k_cu_fa512195_85764cuda3std3__45__cpo3endE,(_ZN39_INTERNAL_0dd63604_4_k_cu_fa512195_85764cuda3std3__419piecewise_constructE - _ZN39_INTERNAL_0dd63604_4_k_cu_fa512195_85764cuda3std3__45__cpo3endE)
_ZN39_INTERNAL_0dd63604_4_k_cu_fa512195_85764cuda3std3__45__cpo3endE:
	.zero		1
	.type		_ZN39_INTERNAL_0dd63604_4_k_cu_fa512195_85764cuda3std3__419piecewise_constructE,@object
	.size		_ZN39_INTERNAL_0dd63604_4_k_cu_fa512195_85764cuda3std3__419piecewise_constructE,(_ZN39_INTERNAL_0dd63604_4_k_cu_fa512195_85764cuda3std3__45__cpo4cendE - _ZN39_INTERNAL_0dd63604_4_k_cu_fa512195_85764cuda3std3__419piecewise_constructE)
_ZN39_INTERNAL_0dd63604_4_k_cu_fa512195_85764cuda3std3__419piecewise_constructE:
	.zero		1
	.type		_ZN39_INTERNAL_0dd63604_4_k_cu_fa512195_85764cuda3std3__45__cpo4cendE,@object
	.size		_ZN39_INTERNAL_0dd63604_4_k_cu_fa512195_85764cuda3std3__45__cpo4cendE,(_ZN39_INTERNAL_0dd63604_4_k_cu_fa512195_85764cuda3std6ranges3__45__cpo4swapE - _ZN39_INTERNAL_0dd63604_4_k_cu_fa512195_85764cuda3std3__45__cpo4cendE)
_ZN39_INTERNAL_0dd63604_4_k_cu_fa512195_85764cuda3std3__45__cpo4cendE:
	.zero		1
	.type		_ZN39_INTERNAL_0dd63604_4_k_cu_fa512195_85764cuda3std6ranges3__45__cpo4swapE,@object
	.size		_ZN39_INTERNAL_0dd63604_4_k_cu_fa512195_85764cuda3std6ranges3__45__cpo4swapE,(.L_10 - _ZN39_INTERNAL_0dd63604_4_k_cu_fa512195_85764cuda3std6ranges3__45__cpo4swapE)
_ZN39_INTERNAL_0dd63604_4_k_cu_fa512195_85764cuda3std6ranges3__45__cpo4swapE:
	.zero		1
.L_10:


//--------------------- .nv.constant0._ZN7cutlass13device_kernelINS_4gemm6kernel13GemmUniversalIN4cute5tupleIJiiiiEEENS1_10collective13CollectiveMmaINS1_35MainloopSm100TmaUmmaWarpSpecializedILi5ELi2ELi4ENS5_IJNS4_1CILi2EEENSA_ILi1EEESC_EEEEENS5_IJNSA_ILi128EEENSA_ILi64EEESG_EEENS_10bfloat16_tENS5_IJlSC_lEEESI_SJ_NS4_8TiledMMAINS4_8MMA_AtomIJNS4_26SM100_MMA_F16BF16_2x1SM_SSISI_SI_fLi128ELi64ELNS4_4UMMA5MajorE0ELSO_0ELNSN_7ScaleInE0ELSP_0EEEEEENS4_6LayoutINS5_IJSC_SC_SC_EEENS5_IJNSA_ILi0EEESU_SU_EEEEENS5_IJNS4_10UnderscoreESX_SX_EEEEENS4_18SM100_TMA_2SM_LOADENS4_14ComposedLayoutINS4_7SwizzleILi3ELi4ELi3EEENS4_18smem_ptr_flag_bitsILi16EEENSS_INS5_IJNSA_ILi8EEESG_EEENS5_IJSG_SC_EEEEEEEvNS4_8identityES10_S1A_vS1B_EENS_8epilogue10collective18CollectiveEpilogueINS1D_23Sm100TmaWarpSpecializedILi3ELi2ELi16ELb1ELb0EEEJNS5_IJSG_SG_SG_EEENS5_IJNSS_ISG_SC_EENSS_INS5_IJNSA_ILi16EEESB_EEENS5_IJSC_NSA_ILi32EEEEEEEEEEESI_SJ_SI_SJ_NS1D_6fusion15FusionCallbacksIS1H_NS1Q_17LinearCombinationISI_fSI_fLNS_15FloatRoundStyleE2EEES1I_S1P_JEEENS4_5SM1004TMEM4LOAD26SM100_TMEM_LOAD_32dp32b16xENS4_13SM90_TMA_LOADENS11_INS12_ILi1ELi4ELi3EEES15_NSS_INS5_IJS16_S1K_EEENS5_IJS1K_SC_EEEEEEENS4_39AutoVectorizingCopyWithAssumedAlignmentILi128EEENS4_14SM90_TMA_STOREES25_S27_S27_EEEvvEEEEvNT_6ParamsE --------------------------
	.section	.nv.constant0._ZN7cutlass13device_kernelINS_4gemm6kernel13GemmUniversalIN4cute5tupleIJiiiiEEENS1_10collective13CollectiveMmaINS1_35MainloopSm100TmaUmmaWarpSpecializedILi5ELi2ELi4ENS5_IJNS4_1CILi2EEENSA_ILi1EEESC_EEEEENS5_IJNSA_ILi128EEENSA_ILi64EEESG_EEENS_10bfloat16_tENS5_IJlSC_lEEESI_SJ_NS4_8TiledMMAINS4_8MMA_AtomIJNS4_26SM100_MMA_F16BF16_2x1SM_SSISI_SI_fLi128ELi64ELNS4_4UMMA5MajorE0ELSO_0ELNSN_7ScaleInE0ELSP_0EEEEEENS4_6LayoutINS5_IJSC_SC_SC_EEENS5_IJNSA_ILi0EEESU_SU_EEEEENS5_IJNS4_10UnderscoreESX_SX_EEEEENS4_18SM100_TMA_2SM_LOADENS4_14ComposedLayoutINS4_7SwizzleILi3ELi4ELi3EEENS4_18smem_ptr_flag_bitsILi16EEENSS_INS5_IJNSA_ILi8EEESG_EEENS5_IJSG_SC_EEEEEEEvNS4_8identityES10_S1A_vS1B_EENS_8epilogue10collective18CollectiveEpilogueINS1D_23Sm100TmaWarpSpecializedILi3ELi2ELi16ELb1ELb0EEEJNS5_IJSG_SG_SG_EEENS5_IJNSS_ISG_SC_EENSS_INS5_IJNSA_ILi16EEESB_EEENS5_IJSC_NSA_ILi32EEEEEEEEEEESI_SJ_SI_SJ_NS1D_6fusion15FusionCallbacksIS1H_NS1Q_17LinearCombinationISI_fSI_fLNS_15FloatRoundStyleE2EEES1I_S1P_JEEENS4_5SM1004TMEM4LOAD26SM100_TMEM_LOAD_32dp32b16xENS4_13SM90_TMA_LOADENS11_INS12_ILi1ELi4ELi3EEES15_NSS_INS5_IJS16_S1K_EEENS5_IJS1K_SC_EEEEEEENS4_39AutoVectorizingCopyWithAssumedAlignmentILi128EEENS4_14SM90_TMA_STOREES25_S27_S27_EEEvvEEEEvNT_6ParamsE,"a",@progbits
	.sectionflags	@""
	.align	4
.nv.constant0._ZN7cutlass13device_kernelINS_4gemm6kernel13GemmUniversalIN4cute5tupleIJiiiiEEENS1_10collective13CollectiveMmaINS1_35MainloopSm100TmaUmmaWarpSpecializedILi5ELi2ELi4ENS5_IJNS4_1CILi2EEENSA_ILi1EEESC_EEEEENS5_IJNSA_ILi128EEENSA_ILi64EEESG_EEENS_10bfloat16_tENS5_IJlSC_lEEESI_SJ_NS4_8TiledMMAINS4_8MMA_AtomIJNS4_26SM100_MMA_F16BF16_2x1SM_SSISI_SI_fLi128ELi64ELNS4_4UMMA5MajorE0ELSO_0ELNSN_7ScaleInE0ELSP_0EEEEEENS4_6LayoutINS5_IJSC_SC_SC_EEENS5_IJNSA_ILi0EEESU_SU_EEEEENS5_IJNS4_10UnderscoreESX_SX_EEEEENS4_18SM100_TMA_2SM_LOADENS4_14ComposedLayoutINS4_7SwizzleILi3ELi4ELi3EEENS4_18smem_ptr_flag_bitsILi16EEENSS_INS5_IJNSA_ILi8EEESG_EEENS5_IJSG_SC_EEEEEEEvNS4_8identityES10_S1A_vS1B_EENS_8epilogue10collective18CollectiveEpilogueINS1D_23Sm100TmaWarpSpecializedILi3ELi2ELi16ELb1ELb0EEEJNS5_IJSG_SG_SG_EEENS5_IJNSS_ISG_SC_EENSS_INS5_IJNSA_ILi16EEESB_EEENS5_IJSC_NSA_ILi32EEEEEEEEEEESI_SJ_SI_SJ_NS1D_6fusion15FusionCallbacksIS1H_NS1Q_17LinearCombinationISI_fSI_fLNS_15FloatRoundStyleE2EEES1I_S1P_JEEENS4_5SM1004TMEM4LOAD26SM100_TMEM_LOAD_32dp32b16xENS4_13SM90_TMA_LOADENS11_INS12_ILi1ELi4ELi3EEES15_NSS_INS5_IJS16_S1K_EEENS5_IJS1K_SC_EEEEEEENS4_39AutoVectorizingCopyWithAssumedAlignmentILi128EEENS4_14SM90_TMA_STOREES25_S27_S27_EEEvvEEEEvNT_6ParamsE:
	.zero		2944


//--------------------- SYMBOLS --------------------------

	.type		.nv.reservedSmem.offset0,@object
	.size		.nv.reservedSmem.offset0,0x4
	.type		.nv.reservedSmem.cap,@object
	.size		.nv.reservedSmem.cap,0x4
	.type		__assertfail,@function
